	.target	sm_100a

	.elftype	@"ET_EXEC"


//--------------------- .note.nv.tkinfo           --------------------------
	.section	.note.nv.tkinfo,"",@"SHT_NOTE"
	.sectionflags	@"SHF_NOTE_NV_TKINFO"
	.tkinfo
        /*0018*/ 	.word	0x00000002
        /*0030*/ 	.string	""
        /*0030*/ 	.string	"ptxas"
        /*0030*/ 	.string	"Cuda compilation tools, release 13.0, V13.0.88"
        /*0030*/ 	.string	"Build cuda_13.0.r13.0/compiler.36424714_0"
        /*0030*/ 	.string	"-arch sm_100a -m 64 "



//--------------------- .note.nv.cuinfo           --------------------------
	.section	.note.nv.cuinfo,"",@"SHT_NOTE"
	.sectionflags	@"SHF_NOTE_NV_CUINFO"
        /*0018*/ 	.short	0x0002
        /*001a*/ 	.short	0x0064
        /*001c*/ 	.short	0x0082
	.zero		2


//--------------------- .nv.info                  --------------------------
	.section	.nv.info,"",@"SHT_CUDA_INFO"
	.align	4


	//----- nvinfo : EIATTR_REGCOUNT
	.align		4
        /*0000*/ 	.byte	0x04, 0x2f
        /*0002*/ 	.short	(.L_20 - .L_19)
	.align		4
.L_19:
        /*0004*/ 	.word	index@(_ZN7cutlass13device_kernelINS_4gemm6kernel13GemmUniversalIN4cute5tupleIJiiiiEEENS1_10collective13CollectiveMmaINS1_35MainloopSm100TmaUmmaWarpSpecializedILi5ELi2ELi2ENS5_IJNS4_1CILi1EEESB_SB_EEEEENS5_IJNSA_ILi128EEENSA_ILi256EEENSA_ILi64EEEEEEaNS5_IJlSB_lEEEaSI_NS4_8TiledMMAINS4_8MMA_AtomIJNS4_15SM100_MMA_S8_SSIaaiLi128ELi256ELNS4_4UMMA5MajorE0ELSN_0ELNSM_8SaturateE0EEEEEENS4_6LayoutISC_NS5_IJNSA_ILi0EEESS_SS_EEEEENS5_IJNS4_10UnderscoreESV_SV_EEEEENS4_13SM90_TMA_LOADENS4_14ComposedLayoutINS4_7SwizzleILi2ELi4ELi3EEENS4_18smem_ptr_flag_bitsILi8EEENSR_INS5_IJNSA_ILi8EEESG_EEENS5_IJSG_SB_EEEEEEEvNS4_8identityESY_S18_vS19_EENS_8epilogue10collective18CollectiveEpilogueINS1B_23Sm100TmaWarpSpecializedILi4ELi2ELi64ELb0ELb0EEEJSH_NS5_IJNSR_ISE_SB_EENSR_ISG_SB_EEEEEaSI_aSI_NS1B_6fusion15FusionCallbacksIS1F_NS1J_17LinearCombinationIaiaiLNS_15FloatRoundStyleE2EEESH_S1I_JEEENS4_5SM1004TMEM4LOAD26SM100_TMEM_LOAD_32dp32b64xESY_S18_NS4_39AutoVectorizingCopyWithAssumedAlignmentILi128EEENS4_14SM90_TMA_STOREES18_S1U_S1U_EEEvvEEEEvNT_6ParamsE)
        /*0008*/ 	.word	0x000000af


	//----- nvinfo : EIATTR_FRAME_SIZE
	.align		4
.L_20:
        /*000c*/ 	.byte	0x04, 0x11
        /*000e*/ 	.short	(.L_22 - .L_21)
	.align		4
.L_21:
        /*0010*/ 	.word	index@($__internal_2_$__cuda_sm10x_tcgen05_guardrail_trap_unallocated_columns_being_dealloced)
        /*0014*/ 	.word	0x00000000


	//----- nvinfo : EIATTR_FRAME_SIZE
	.align		4
.L_22:
        /*0018*/ 	.byte	0x04, 0x11
        /*001a*/ 	.short	(.L_24 - .L_23)
	.align		4
.L_23:
        /*001c*/ 	.word	index@($__internal_1_$__cuda_sm10x_tcgen05_guardrail_trap_phase_invalid_during_alloc)
        /*0020*/ 	.word	0x00000000


	//----- nvinfo : EIATTR_FRAME_SIZE
	.align		4
.L_24:
        /*0024*/ 	.byte	0x04, 0x11
        /*0026*/ 	.short	(.L_26 - .L_25)
	.align		4
.L_25:
        /*0028*/ 	.word	index@($__internal_0_$__cuda_sm10x_tcgen05_guardrail_trap_col_being_dealloced_not_returned_by_alloc)
        /*002c*/ 	.word	0x00000000


	//----- nvinfo : EIATTR_FRAME_SIZE
	.align		4
.L_26:
        /*0030*/ 	.byte	0x04, 0x11
        /*0032*/ 	.short	(.L_28 - .L_27)
	.align		4
.L_27:
        /*0034*/ 	.word	index@(_ZN7cutlass13device_kernelINS_4gemm6kernel13GemmUniversalIN4cute5tupleIJiiiiEEENS1_10collective13CollectiveMmaINS1_35MainloopSm100TmaUmmaWarpSpecializedILi5ELi2ELi2ENS5_IJNS4_1CILi1EEESB_SB_EEEEENS5_IJNSA_ILi128EEENSA_ILi256EEENSA_ILi64EEEEEEaNS5_IJlSB_lEEEaSI_NS4_8TiledMMAINS4_8MMA_AtomIJNS4_15SM100_MMA_S8_SSIaaiLi128ELi256ELNS4_4UMMA5MajorE0ELSN_0ELNSM_8SaturateE0EEEEEENS4_6LayoutISC_NS5_IJNSA_ILi0EEESS_SS_EEEEENS5_IJNS4_10UnderscoreESV_SV_EEEEENS4_13SM90_TMA_LOADENS4_14ComposedLayoutINS4_7SwizzleILi2ELi4ELi3EEENS4_18smem_ptr_flag_bitsILi8EEENSR_INS5_IJNSA_ILi8EEESG_EEENS5_IJSG_SB_EEEEEEEvNS4_8identityESY_S18_vS19_EENS_8epilogue10collective18CollectiveEpilogueINS1B_23Sm100TmaWarpSpecializedILi4ELi2ELi64ELb0ELb0EEEJSH_NS5_IJNSR_ISE_SB_EENSR_ISG_SB_EEEEEaSI_aSI_NS1B_6fusion15FusionCallbacksIS1F_NS1J_17LinearCombinationIaiaiLNS_15FloatRoundStyleE2EEESH_S1I_JEEENS4_5SM1004TMEM4LOAD26SM100_TMEM_LOAD_32dp32b64xESY_S18_NS4_39AutoVectorizingCopyWithAssumedAlignmentILi128EEENS4_14SM90_TMA_STOREES18_S1U_S1U_EEEvvEEEEvNT_6ParamsE)
        /*0038*/ 	.word	0x00000000


	//----- nvinfo : EIATTR_MIN_STACK_SIZE
	.align		4
.L_28:
        /*003c*/ 	.byte	0x04, 0x12
        /*003e*/ 	.short	(.L_30 - .L_29)
	.align		4
.L_29:
        /*0040*/ 	.word	index@(_ZN7cutlass13device_kernelINS_4gemm6kernel13GemmUniversalIN4cute5tupleIJiiiiEEENS1_10collective13CollectiveMmaINS1_35MainloopSm100TmaUmmaWarpSpecializedILi5ELi2ELi2ENS5_IJNS4_1CILi1EEESB_SB_EEEEENS5_IJNSA_ILi128EEENSA_ILi256EEENSA_ILi64EEEEEEaNS5_IJlSB_lEEEaSI_NS4_8TiledMMAINS4_8MMA_AtomIJNS4_15SM100_MMA_S8_SSIaaiLi128ELi256ELNS4_4UMMA5MajorE0ELSN_0ELNSM_8SaturateE0EEEEEENS4_6LayoutISC_NS5_IJNSA_ILi0EEESS_SS_EEEEENS5_IJNS4_10UnderscoreESV_SV_EEEEENS4_13SM90_TMA_LOADENS4_14ComposedLayoutINS4_7SwizzleILi2ELi4ELi3EEENS4_18smem_ptr_flag_bitsILi8EEENSR_INS5_IJNSA_ILi8EEESG_EEENS5_IJSG_SB_EEEEEEEvNS4_8identityESY_S18_vS19_EENS_8epilogue10collective18CollectiveEpilogueINS1B_23Sm100TmaWarpSpecializedILi4ELi2ELi64ELb0ELb0EEEJSH_NS5_IJNSR_ISE_SB_EENSR_ISG_SB_EEEEEaSI_aSI_NS1B_6fusion15FusionCallbacksIS1F_NS1J_17LinearCombinationIaiaiLNS_15FloatRoundStyleE2EEESH_S1I_JEEENS4_5SM1004TMEM4LOAD26SM100_TMEM_LOAD_32dp32b64xESY_S18_NS4_39AutoVectorizingCopyWithAssumedAlignmentILi128EEENS4_14SM90_TMA_STOREES18_S1U_S1U_EEEvvEEEEvNT_6ParamsE)
        /*0044*/ 	.word	0x00000000
.L_30:


//--------------------- .nv.compat                --------------------------
	.section	.nv.compat,"",@"SHT_CUDA_COMPAT_INFO"
	.align	4
        /*0000*/ 	.byte	0x02, 0x09, 0x01, 0x00, 0x02, 0x02, 0x03, 0x00, 0x02, 0x05, 0x06, 0x00, 0x03, 0x07, 0x01, 0x01
        /*0010*/ 	.byte	0x02, 0x03, 0x01, 0x00, 0x02, 0x06, 0x01, 0x00, 0x04, 0x0b, 0x08, 0x00, 0x01, 0x00, 0x00, 0x00
        /*0020*/ 	.byte	0x00, 0x00, 0x00, 0x00


//--------------------- .nv.info._ZN7cutlass13device_kernelINS_4gemm6kernel13GemmUniversalIN4cute5tupleIJiiiiEEENS1_10collective13CollectiveMmaINS1_35MainloopSm100TmaUmmaWarpSpecializedILi5ELi2ELi2ENS5_IJNS4_1CILi1EEESB_SB_EEEEENS5_IJNSA_ILi128EEENSA_ILi256EEENSA_ILi64EEEEEEaNS5_IJlSB_lEEEaSI_NS4_8TiledMMAINS4_8MMA_AtomIJNS4_15SM100_MMA_S8_SSIaaiLi128ELi256ELNS4_4UMMA5MajorE0ELSN_0ELNSM_8SaturateE0EEEEEENS4_6LayoutISC_NS5_IJNSA_ILi0EEESS_SS_EEEEENS5_IJNS4_10UnderscoreESV_SV_EEEEENS4_13SM90_TMA_LOADENS4_14ComposedLayoutINS4_7SwizzleILi2ELi4ELi3EEENS4_18smem_ptr_flag_bitsILi8EEENSR_INS5_IJNSA_ILi8EEESG_EEENS5_IJSG_SB_EEEEEEEvNS4_8identityESY_S18_vS19_EENS_8epilogue10collective18CollectiveEpilogueINS1B_23Sm100TmaWarpSpecializedILi4ELi2ELi64ELb0ELb0EEEJSH_NS5_IJNSR_ISE_SB_EENSR_ISG_SB_EEEEEaSI_aSI_NS1B_6fusion15FusionCallbacksIS1F_NS1J_17LinearCombinationIaiaiLNS_15FloatRoundStyleE2EEESH_S1I_JEEENS4_5SM1004TMEM4LOAD26SM100_TMEM_LOAD_32dp32b64xESY_S18_NS4_39AutoVectorizingCopyWithAssumedAlignmentILi128EEENS4_14SM90_TMA_STOREES18_S1U_S1U_EEEvvEEEEvNT_6ParamsE --------------------------
	.section	.nv.info._ZN7cutlass13device_kernelINS_4gemm6kernel13GemmUniversalIN4cute5tupleIJiiiiEEENS1_10collective13CollectiveMmaINS1_35MainloopSm100TmaUmmaWarpSpecializedILi5ELi2ELi2ENS5_IJNS4_1CILi1EEESB_SB_EEEEENS5_IJNSA_ILi128EEENSA_ILi256EEENSA_ILi64EEEEEEaNS5_IJlSB_lEEEaSI_NS4_8TiledMMAINS4_8MMA_AtomIJNS4_15SM100_MMA_S8_SSIaaiLi128ELi256ELNS4_4UMMA5MajorE0ELSN_0ELNSM_8SaturateE0EEEEEENS4_6LayoutISC_NS5_IJNSA_ILi0EEESS_SS_EEEEENS5_IJNS4_10UnderscoreESV_SV_EEEEENS4_13SM90_TMA_LOADENS4_14ComposedLayoutINS4_7SwizzleILi2ELi4ELi3EEENS4_18smem_ptr_flag_bitsILi8EEENSR_INS5_IJNSA_ILi8EEESG_EEENS5_IJSG_SB_EEEEEEEvNS4_8identityESY_S18_vS19_EENS_8epilogue10collective18CollectiveEpilogueINS1B_23Sm100TmaWarpSpecializedILi4ELi2ELi64ELb0ELb0EEEJSH_NS5_IJNSR_ISE_SB_EENSR_ISG_SB_EEEEEaSI_aSI_NS1B_6fusion15FusionCallbacksIS1F_NS1J_17LinearCombinationIaiaiLNS_15FloatRoundStyleE2EEESH_S1I_JEEENS4_5SM1004TMEM4LOAD26SM100_TMEM_LOAD_32dp32b64xESY_S18_NS4_39AutoVectorizingCopyWithAssumedAlignmentILi128EEENS4_14SM90_TMA_STOREES18_S1U_S1U_EEEvvEEEEvNT_6ParamsE,"",@"SHT_CUDA_INFO"
	.sectionflags	@""
	.align	4


	//----- nvinfo : EIATTR_CUDA_API_VERSION
	.align		4
        /*0000*/ 	.byte	0x04, 0x37
        /*0002*/ 	.short	(.L_32 - .L_31)
.L_31:
        /*0004*/ 	.word	0x00000082


	//----- nvinfo : EIATTR_KPARAM_INFO
	.align		4
.L_32:
        /*0008*/ 	.byte	0x04, 0x17
        /*000a*/ 	.short	(.L_34 - .L_33)
.L_33:
        /*000c*/ 	.word	0x00000000
        /*0010*/ 	.short	0x0000
        /*0012*/ 	.short	0x0000
        /*0014*/ 	.byte	0x00, 0xf0, 0x01, 0x20


	//----- nvinfo : EIATTR_AT_ENTRY_FRAGMENTS
	.align		4
.L_34:
        /*0018*/ 	.byte	0x04, 0x4f
        /*001a*/ 	.short	(.L_36 - .L_35)


	//   ....[0]....
.L_35:
        /*001c*/ 	.word	0x00000006


	//----- nvinfo : EIATTR_RESERVED_SMEM_USED
	.align		4
.L_36:
        /*0020*/ 	.byte	0x01, 0x41
	.zero		2


	//----- nvinfo : EIATTR_SPARSE_MMA_MASK
	.align		4
        /*0024*/ 	.byte	0x03, 0x50
        /*0026*/ 	.short	0x0000


	//----- nvinfo : EIATTR_TCGEN05_1CTA_USED
	.align		4
        /*0028*/ 	.byte	0x01, 0x51
	.zero		2


	//----- nvinfo : EIATTR_MAXREG_COUNT
	.align		4
        /*002c*/ 	.byte	0x03, 0x1b
        /*002e*/ 	.short	0x00ff


	//----- nvinfo : EIATTR_NUM_BARRIERS
	.align		4
        /*0030*/ 	.byte	0x02, 0x4c
        /*0032*/ 	.byte	0x07
	.zero		1


	//----- nvinfo : EIATTR_EXTERNS
	.align		4
        /*0034*/ 	.byte	0x04, 0x0f
        /*0036*/ 	.short	(.L_38 - .L_37)


	//   ....[0]....
	.align		4
.L_37:
        /*0038*/ 	.word	index@(__assertfail)


	//----- nvinfo : EIATTR_MERCURY_ISA_VERSION
	.align		4
.L_38:
        /*003c*/ 	.byte	0x03, 0x5f
        /*003e*/ 	.short	0x0101


	//----- nvinfo : EIATTR_INT_WARP_WIDE_INSTR_OFFSETS
	.align		4
        /*0040*/ 	.byte	0x04, 0x31
        /*0042*/ 	.short	(.L_40 - .L_39)


	//   ....[0]....
.L_39:
        /*0044*/ 	.word	0x00001dd0


	//   ....[1]....
        /*0048*/ 	.word	0x000036b0


	//   ....[2]....
        /*004c*/ 	.word	0x000036d0


	//   ....[3]....
        /*0050*/ 	.word	0x00003700


	//   ....[4]....
        /*0054*/ 	.word	0x00004040


	//   ....[5]....
        /*0058*/ 	.word	0x000040b0


	//   ....[6]....
        /*005c*/ 	.word	0x00004190


	//   ....[7]....
        /*0060*/ 	.word	0x00004210


	//   ....[8]....
        /*0064*/ 	.word	0x00004320


	//   ....[9]....
        /*0068*/ 	.word	0x000043b0


	//   ....[10]....
        /*006c*/ 	.word	0x00004590


	//   ....[11]....
        /*0070*/ 	.word	0x000046f0


	//----- nvinfo : EIATTR_COOP_GROUP_MASK_REGIDS
	.align		4
.L_40:
        /*0074*/ 	.byte	0x04, 0x29
        /*0076*/ 	.short	(.L_42 - .L_41)


	//   ....[0]....
.L_41:
        /*0078*/ 	.word	0xffffffff


	//   ....[1]....
        /*007c*/ 	.word	0xffffffff


	//   ....[2]....
        /*0080*/ 	.word	0xffffffff


	//   ....[3]....
        /*0084*/ 	.word	0xffffffff


	//   ....[4]....
        /*0088*/ 	.word	0xffffffff


	//   ....[5]....
        /*008c*/ 	.word	0xffffffff


	//   ....[6]....
        /*0090*/ 	.word	0xffffffff


	//   ....[7]....
        /*0094*/ 	.word	0xffffffff


	//   ....[8]....
        /*0098*/ 	.word	0xffffffff


	//   ....[9]....
        /*009c*/ 	.word	0xffffffff


	//   ....[10]....
        /*00a0*/ 	.word	0xffffffff


	//   ....[11]....
        /*00a4*/ 	.word	0xffffffff


	//   ....[12]....
        /*00a8*/ 	.word	0xffffffff


	//----- nvinfo : EIATTR_COOP_GROUP_INSTR_OFFSETS
	.align		4
.L_42:
        /*00ac*/ 	.byte	0x04, 0x28
        /*00ae*/ 	.short	(.L_44 - .L_43)


	//   ....[0]....
.L_43:
        /*00b0*/ 	.word	0x00000090


	//   ....[1]....
        /*00b4*/ 	.word	0x000004d0


	//   ....[2]....
        /*00b8*/ 	.word	0x00000660


	//   ....[3]....
        /*00bc*/ 	.word	0x00000800


	//   ....[4]....
        /*00c0*/ 	.word	0x00000900


	//   ....[5]....
        /*00c4*/ 	.word	0x00000a70


	//   ....[6]....
        /*00c8*/ 	.word	0x00000bd0


	//   ....[7]....
        /*00cc*/ 	.word	0x00001cb0


	//   ....[8]....
        /*00d0*/ 	.word	0x00002b20


	//   ....[9]....
        /*00d4*/ 	.word	0x00002d30


	//   ....[10]....
        /*00d8*/ 	.word	0x00002d60


	//   ....[11]....
        /*00dc*/ 	.word	0x00003590


	//   ....[12]....
        /*00e0*/ 	.word	0x000037c0


	//----- nvinfo : EIATTR_VRC_CTA_INIT_COUNT
	.align		4
.L_44:
        /*00e4*/ 	.byte	0x02, 0x4a
        /*00e6*/ 	.byte	0x80
	.zero		1


	//----- nvinfo : EIATTR_SYSCALL_OFFSETS
	.align		4
        /*00e8*/ 	.byte	0x04, 0x46
        /*00ea*/ 	.short	(.L_46 - .L_45)


	//   ....[0]....
.L_45:
        /*00ec*/ 	.word	0x00005170


	//   ....[1]....
        /*00f0*/ 	.word	0x000052b0


	//   ....[2]....
        /*00f4*/ 	.word	0x00005b10


	//   ....[3]....
        /*00f8*/ 	.word	0x00007110


	//   ....[4]....
        /*00fc*/ 	.word	0x000086b0


	//   ....[5]....
        /*0100*/ 	.word	0x00009c80


	//----- nvinfo : EIATTR_MBARRIER_INSTR_OFFSETS
	.align		4
.L_46:
        /*0104*/ 	.byte	0x04, 0x39
        /*0106*/ 	.short	(.L_48 - .L_47)


	//   ....[0]....
.L_47:
        /*0108*/ 	.word	0x000005b0
        /*010c*/ 	.word	0x000000ff
        /*0110*/ 	.word	0x00000000
        /*0114*/ 	.short	0x0100
        /*0116*/ 	.byte	0x05
	.zero		1


	//   ....[1]....
        /*0118*/ 	.word	0x000005c0
        /*011c*/ 	.word	0x000000ff
        /*0120*/ 	.word	0x00000028
        /*0124*/ 	.short	0x0100
        /*0126*/ 	.byte	0x05
	.zero		1


	//   ....[2]....
        /*0128*/ 	.word	0x000005d0
        /*012c*/ 	.word	0x000000ff
        /*0130*/ 	.word	0x00000008
        /*0134*/ 	.short	0x0100
        /*0136*/ 	.byte	0x05
	.zero		1


	//   ....[3]....
        /*0138*/ 	.word	0x000005e0
        /*013c*/ 	.word	0x000000ff
        /*0140*/ 	.word	0x00000030
        /*0144*/ 	.short	0x0100
        /*0146*/ 	.byte	0x05
	.zero		1


	//   ....[4]....
        /*0148*/ 	.word	0x000005f0
        /*014c*/ 	.word	0x000000ff
        /*0150*/ 	.word	0x00000010
        /*0154*/ 	.short	0x0100
        /*0156*/ 	.byte	0x05
	.zero		1


	//   ....[5]....
        /*0158*/ 	.word	0x00000600
        /*015c*/ 	.word	0x000000ff
        /*0160*/ 	.word	0x00000038
        /*0164*/ 	.short	0x0100
        /*0166*/ 	.byte	0x05
	.zero		1


	//   ....[6]....
        /*0168*/ 	.word	0x00000610
        /*016c*/ 	.word	0x000000ff
        /*0170*/ 	.word	0x00000018
        /*0174*/ 	.short	0x0100
        /*0176*/ 	.byte	0x05
	.zero		1


	//   ....[7]....
        /*0178*/ 	.word	0x00000620
        /*017c*/ 	.word	0x000000ff
        /*0180*/ 	.word	0x00000040
        /*0184*/ 	.short	0x0100
        /*0186*/ 	.byte	0x05
	.zero		1


	//   ....[8]....
        /*0188*/ 	.word	0x00000630
        /*018c*/ 	.word	0x000000ff
        /*0190*/ 	.word	0x00000020
        /*0194*/ 	.short	0x0100
        /*0196*/ 	.byte	0x05
	.zero		1


	//   ....[9]....
        /*0198*/ 	.word	0x00000640
        /*019c*/ 	.word	0x000000ff
        /*01a0*/ 	.word	0x00000048
        /*01a4*/ 	.short	0x0100
        /*01a6*/ 	.byte	0x05
	.zero		1


	//   ....[10]....
        /*01a8*/ 	.word	0x00000770
        /*01ac*/ 	.word	0x000000ff
        /*01b0*/ 	.word	0x00000050
        /*01b4*/ 	.short	0x0100
        /*01b6*/ 	.byte	0x07
	.zero		1


	//   ....[11]....
        /*01b8*/ 	.word	0x00000780
        /*01bc*/ 	.word	0x000000ff
        /*01c0*/ 	.word	0x00000070
        /*01c4*/ 	.short	0x0100
        /*01c6*/ 	.byte	0x07
	.zero		1


	//   ....[12]....
        /*01c8*/ 	.word	0x00000790
        /*01cc*/ 	.word	0x000000ff
        /*01d0*/ 	.word	0x00000058
        /*01d4*/ 	.short	0x0100
        /*01d6*/ 	.byte	0x07
	.zero		1


	//   ....[13]....
        /*01d8*/ 	.word	0x000007a0
        /*01dc*/ 	.word	0x000000ff
        /*01e0*/ 	.word	0x00000078
        /*01e4*/ 	.short	0x0100
        /*01e6*/ 	.byte	0x07
	.zero		1


	//   ....[14]....
        /*01e8*/ 	.word	0x000007b0
        /*01ec*/ 	.word	0x000000ff
        /*01f0*/ 	.word	0x00000060
        /*01f4*/ 	.short	0x0100
        /*01f6*/ 	.byte	0x07
	.zero		1


	//   ....[15]....
        /*01f8*/ 	.word	0x000007c0
        /*01fc*/ 	.word	0x000000ff
        /*0200*/ 	.word	0x00000080
        /*0204*/ 	.short	0x0100
        /*0206*/ 	.byte	0x07
	.zero		1


	//   ....[16]....
        /*0208*/ 	.word	0x000007d0
        /*020c*/ 	.word	0x000000ff
        /*0210*/ 	.word	0x00000068
        /*0214*/ 	.short	0x0100
        /*0216*/ 	.byte	0x07
	.zero		1


	//   ....[17]....
        /*0218*/ 	.word	0x000007e0
        /*021c*/ 	.word	0x000000ff
        /*0220*/ 	.word	0x00000088
        /*0224*/ 	.short	0x0100
        /*0226*/ 	.byte	0x07
	.zero		1


	//   ....[18]....
        /*0228*/ 	.word	0x000008d0
        /*022c*/ 	.word	0x000000ff
        /*0230*/ 	.word	0x00000090
        /*0234*/ 	.short	0x0100
        /*0236*/ 	.byte	0x05
	.zero		1


	//   ....[19]....
        /*0238*/ 	.word	0x000008e0
        /*023c*/ 	.word	0x000000ff
        /*0240*/ 	.word	0x00000098
        /*0244*/ 	.short	0x0100
        /*0246*/ 	.byte	0x05
	.zero		1


	//   ....[20]....
        /*0248*/ 	.word	0x00000a20
        /*024c*/ 	.word	0x000000ff
        /*0250*/ 	.word	0x000000a0
        /*0254*/ 	.short	0x0100
        /*0256*/ 	.byte	0x05
	.zero		1


	//   ....[21]....
        /*0258*/ 	.word	0x00000a30
        /*025c*/ 	.word	0x000000ff
        /*0260*/ 	.word	0x000000b0
        /*0264*/ 	.short	0x0100
        /*0266*/ 	.byte	0x05
	.zero		1


	//   ....[22]....
        /*0268*/ 	.word	0x00000a40
        /*026c*/ 	.word	0x000000ff
        /*0270*/ 	.word	0x000000a8
        /*0274*/ 	.short	0x0100
        /*0276*/ 	.byte	0x05
	.zero		1


	//   ....[23]....
        /*0278*/ 	.word	0x00000a50
        /*027c*/ 	.word	0x000000ff
        /*0280*/ 	.word	0x000000b8
        /*0284*/ 	.short	0x0100
        /*0286*/ 	.byte	0x05
	.zero		1


	//   ....[24]....
        /*0288*/ 	.word	0x00000b80
        /*028c*/ 	.word	0x000000ff
        /*0290*/ 	.word	0x000000c0
        /*0294*/ 	.short	0x0100
        /*0296*/ 	.byte	0x07
	.zero		1


	//   ....[25]....
        /*0298*/ 	.word	0x00000b90
        /*029c*/ 	.word	0x000000ff
        /*02a0*/ 	.word	0x000000d0
        /*02a4*/ 	.short	0x0100
        /*02a6*/ 	.byte	0x07
	.zero		1


	//   ....[26]....
        /*02a8*/ 	.word	0x00000ba0
        /*02ac*/ 	.word	0x000000ff
        /*02b0*/ 	.word	0x000000c8
        /*02b4*/ 	.short	0x0100
        /*02b6*/ 	.byte	0x07
	.zero		1


	//   ....[27]....
        /*02b8*/ 	.word	0x00000bb0
        /*02bc*/ 	.word	0x000000ff
        /*02c0*/ 	.word	0x000000d8
        /*02c4*/ 	.short	0x0100
        /*02c6*/ 	.byte	0x07
	.zero		1


	//   ....[28]....
        /*02c8*/ 	.word	0x00000ca0
        /*02cc*/ 	.word	0x000000ff
        /*02d0*/ 	.word	0x000000e0
        /*02d4*/ 	.short	0x0100
        /*02d6*/ 	.byte	0x05
	.zero		1


	//   ....[29]....
        /*02d8*/ 	.word	0x00000cb0
        /*02dc*/ 	.word	0x000000ff
        /*02e0*/ 	.word	0x000000f0
        /*02e4*/ 	.short	0x0100
        /*02e6*/ 	.byte	0x05
	.zero		1


	//   ....[30]....
        /*02e8*/ 	.word	0x00000cc0
        /*02ec*/ 	.word	0x000000ff
        /*02f0*/ 	.word	0x000000e8
        /*02f4*/ 	.short	0x0100
        /*02f6*/ 	.byte	0x05
	.zero		1


	//   ....[31]....
        /*02f8*/ 	.word	0x00000cd0
        /*02fc*/ 	.word	0x000000ff
        /*0300*/ 	.word	0x000000f8
        /*0304*/ 	.short	0x0100
        /*0306*/ 	.byte	0x05
	.zero		1


	//   ....[32]....
        /*0308*/ 	.word	0x000015b0
        /*030c*/ 	.word	0x00000003
        /*0310*/ 	.word	0x000000f0
        /*0314*/ 	.short	0x010a
        /*0316*/ 	.byte	0xff
	.zero		1


	//   ....[33]....
        /*0318*/ 	.word	0x000015e0
        /*031c*/ 	.word	0x00000003
        /*0320*/ 	.word	0x000000e0
        /*0324*/ 	.short	0x0101
        /*0326*/ 	.byte	0xff
	.zero		1


	//   ....[34]....
        /*0328*/ 	.word	0x000016b0
        /*032c*/ 	.word	0x000000ff
        /*0330*/ 	.word	0x00000028
        /*0334*/ 	.short	0x010a
        /*0336*/ 	.byte	0x08
	.zero		1


	//   ....[35]....
        /*0338*/ 	.word	0x00001750
        /*033c*/ 	.word	0x000000ff
        /*0340*/ 	.word	0x00000028
        /*0344*/ 	.short	0x010a
        /*0346*/ 	.byte	0x21
	.zero		1


	//   ....[36]....
        /*0348*/ 	.word	0x000018a0
        /*034c*/ 	.word	0x000000ff
        /*0350*/ 	.word	0x00000028
        /*0354*/ 	.short	0x010a
        /*0356*/ 	.byte	0x08
	.zero		1


	//   ....[37]....
        /*0358*/ 	.word	0x000019b0
        /*035c*/ 	.word	0x000000ff
        /*0360*/ 	.word	0x00000098
        /*0364*/ 	.short	0x0101
        /*0366*/ 	.byte	0x04
	.zero		1


	//   ....[38]....
        /*0368*/ 	.word	0x000019d0
        /*036c*/ 	.word	0x000000ff
        /*0370*/ 	.word	0x00000028
        /*0374*/ 	.short	0x010a
        /*0376*/ 	.byte	0x08
	.zero		1


	//   ....[39]....
        /*0378*/ 	.word	0x00001a50
        /*037c*/ 	.word	0x000000ff
        /*0380*/ 	.word	0x00000028
        /*0384*/ 	.short	0x010a
        /*0386*/ 	.byte	0x11
	.zero		1


	//   ....[40]....
        /*0388*/ 	.word	0x00001ba0
        /*038c*/ 	.word	0x000000ff
        /*0390*/ 	.word	0x00000028
        /*0394*/ 	.short	0x010a
        /*0396*/ 	.byte	0x08
	.zero		1


	//   ....[41]....
        /*0398*/ 	.word	0x00001ce0
        /*039c*/ 	.word	0x00000002
        /*03a0*/ 	.word	0x000000a0
        /*03a4*/ 	.short	0x010a
        /*03a6*/ 	.byte	0xff
	.zero		1


	//   ....[42]....
        /*03a8*/ 	.word	0x00001da0
        /*03ac*/ 	.word	0x00000002
        /*03b0*/ 	.word	0x00000000
        /*03b4*/ 	.short	0x0101
        /*03b6*/ 	.byte	0xff
	.zero		1


	//   ....[43]....
        /*03b8*/ 	.word	0x00002300
        /*03bc*/ 	.word	0x000000ff
        /*03c0*/ 	.word	0x00000000
        /*03c4*/ 	.short	0x010a
        /*03c6*/ 	.byte	0x05
	.zero		1


	//   ....[44]....
        /*03c8*/ 	.word	0x00002390
        /*03cc*/ 	.word	0x000000ff
        /*03d0*/ 	.word	0x00000000
        /*03d4*/ 	.short	0x010a
        /*03d6*/ 	.byte	0x05
	.zero		1


	//   ....[45]....
        /*03d8*/ 	.word	0x00002420
        /*03dc*/ 	.word	0x000000ff
        /*03e0*/ 	.word	0x00000000
        /*03e4*/ 	.short	0x010a
        /*03e6*/ 	.byte	0x05
	.zero		1


	//   ....[46]....
        /*03e8*/ 	.word	0x000024b0
        /*03ec*/ 	.word	0x000000ff
        /*03f0*/ 	.word	0x00000000
        /*03f4*/ 	.short	0x010a
        /*03f6*/ 	.byte	0x05
	.zero		1


	//   ....[47]....
        /*03f8*/ 	.word	0x00002550
        /*03fc*/ 	.word	0x00000000
        /*0400*/ 	.word	0x00000000
        /*0404*/ 	.short	0x010a
        /*0406*/ 	.byte	0xff
	.zero		1


	//   ....[48]....
        /*0408*/ 	.word	0x00002670
        /*040c*/ 	.word	0x00000000
        /*0410*/ 	.word	0x000000e0
        /*0414*/ 	.short	0x010a
        /*0416*/ 	.byte	0xff
	.zero		1


	//   ....[49]....
        /*0418*/ 	.word	0x000026d0
        /*041c*/ 	.word	0x00000004
        /*0420*/ 	.word	0x00000000
        /*0424*/ 	.short	0x0101
        /*0426*/ 	.byte	0xff
	.zero		1


	//   ....[50]....
        /*0428*/ 	.word	0x000026f0
        /*042c*/ 	.word	0x000000ff
        /*0430*/ 	.word	0x000000b0
        /*0434*/ 	.short	0x010a
        /*0436*/ 	.byte	0x05
	.zero		1


	//   ....[51]....
        /*0438*/ 	.word	0x00002810
        /*043c*/ 	.word	0x00000000
        /*0440*/ 	.word	0x000000a0
        /*0444*/ 	.short	0x010a
        /*0446*/ 	.byte	0xff
	.zero		1


	//   ....[52]....
        /*0448*/ 	.word	0x00002920
        /*044c*/ 	.word	0x00000000
        /*0450*/ 	.word	0x00000000
        /*0454*/ 	.short	0x0101
        /*0456*/ 	.byte	0xff
	.zero		1


	//   ....[53]....
        /*0458*/ 	.word	0x000029b0
        /*045c*/ 	.word	0x000000ff
        /*0460*/ 	.word	0x000000b0
        /*0464*/ 	.short	0x0106
        /*0466*/ 	.byte	0x05
	.zero		1


	//   ....[54]....
        /*0468*/ 	.word	0x000029d0
        /*046c*/ 	.word	0x000000ff
        /*0470*/ 	.word	0x000000b0
        /*0474*/ 	.short	0x010a
        /*0476*/ 	.byte	0x05
	.zero		1


	//   ....[55]....
        /*0478*/ 	.word	0x00002a60
        /*047c*/ 	.word	0x000000ff
        /*0480*/ 	.word	0x000000b0
        /*0484*/ 	.short	0x0106
        /*0486*/ 	.byte	0x04
	.zero		1


	//   ....[56]....
        /*0488*/ 	.word	0x00002aa0
        /*048c*/ 	.word	0x00000000
        /*0490*/ 	.word	0x000000b0
        /*0494*/ 	.short	0x010a
        /*0496*/ 	.byte	0xff
	.zero		1


	//   ....[57]....
        /*0498*/ 	.word	0x00002fa0
        /*049c*/ 	.word	0x00000000
        /*04a0*/ 	.word	0x000000a0
        /*04a4*/ 	.short	0x010a
        /*04a6*/ 	.byte	0xff
	.zero		1


	//   ....[58]....
        /*04a8*/ 	.word	0x000030b0
        /*04ac*/ 	.word	0x00000003
        /*04b0*/ 	.word	0x00000000
        /*04b4*/ 	.short	0x0101
        /*04b6*/ 	.byte	0xff
	.zero		1


	//   ....[59]....
        /*04b8*/ 	.word	0x000030c0
        /*04bc*/ 	.word	0x000000ff
        /*04c0*/ 	.word	0x00000000
        /*04c4*/ 	.short	0x010a
        /*04c6*/ 	.byte	0x04
	.zero		1


	//   ....[60]....
        /*04c8*/ 	.word	0x000030e0
        /*04cc*/ 	.word	0x000000ff
        /*04d0*/ 	.word	0x000000d0
        /*04d4*/ 	.short	0x010a
        /*04d6*/ 	.byte	0x08
	.zero		1


	//   ....[61]....
        /*04d8*/ 	.word	0x000031b0
        /*04dc*/ 	.word	0x000000ff
        /*04e0*/ 	.word	0x00000000
        /*04e4*/ 	.short	0x010a
        /*04e6*/ 	.byte	0x07
	.zero		1


	//   ....[62]....
        /*04e8*/ 	.word	0x000032f0
        /*04ec*/ 	.word	0x000000ff
        /*04f0*/ 	.word	0x00000000
        /*04f4*/ 	.short	0x010a
        /*04f6*/ 	.byte	0x04
	.zero		1


	//   ....[63]....
        /*04f8*/ 	.word	0x000034e0
        /*04fc*/ 	.word	0x000000ff
        /*0500*/ 	.word	0x00000000
        /*0504*/ 	.short	0x010a
        /*0506*/ 	.byte	0x05
	.zero		1


	//   ....[64]....
        /*0508*/ 	.word	0x00003570
        /*050c*/ 	.word	0x000000ff
        /*0510*/ 	.word	0x00000000
        /*0514*/ 	.short	0x010a
        /*0516*/ 	.byte	0x07
	.zero		1


	//   ....[65]....
        /*0518*/ 	.word	0x000039f0
        /*051c*/ 	.word	0x00000000
        /*0520*/ 	.word	0x000000a0
        /*0524*/ 	.short	0x010a
        /*0526*/ 	.byte	0xff
	.zero		1


	//   ....[66]....
        /*0528*/ 	.word	0x00003ab0
        /*052c*/ 	.word	0x00000000
        /*0530*/ 	.word	0x00000000
        /*0534*/ 	.short	0x0101
        /*0536*/ 	.byte	0xff
	.zero		1


	//   ....[67]....
        /*0538*/ 	.word	0x00003dd0
        /*053c*/ 	.word	0x000000ff
        /*0540*/ 	.word	0x00000098
        /*0544*/ 	.short	0x010a
        /*0546*/ 	.byte	0x07
	.zero		1


	//   ....[68]....
        /*0548*/ 	.word	0x00003fc0
        /*054c*/ 	.word	0x000000ff
        /*0550*/ 	.word	0x00000070
        /*0554*/ 	.short	0x010a
        /*0556*/ 	.byte	0x07
	.zero		1


	//   ....[69]....
        /*0558*/ 	.word	0x00004130
        /*055c*/ 	.word	0x000000ff
        /*0560*/ 	.word	0x00000050
        /*0564*/ 	.short	0x010b
        /*0566*/ 	.byte	0x07
	.zero		1


	//   ....[70]....
        /*0568*/ 	.word	0x00004140
        /*056c*/ 	.word	0x000000ff
        /*0570*/ 	.word	0x00000000
        /*0574*/ 	.short	0x0101
        /*0576*/ 	.byte	0x08
	.zero		1


	//   ....[71]....
        /*0578*/ 	.word	0x00004160
        /*057c*/ 	.word	0x000000ff
        /*0580*/ 	.word	0x00000078
        /*0584*/ 	.short	0x010a
        /*0586*/ 	.byte	0x07
	.zero		1


	//   ....[72]....
        /*0588*/ 	.word	0x000042c0
        /*058c*/ 	.word	0x000000ff
        /*0590*/ 	.word	0x00000058
        /*0594*/ 	.short	0x010b
        /*0596*/ 	.byte	0x07
	.zero		1


	//   ....[73]....
        /*0598*/ 	.word	0x000042d0
        /*059c*/ 	.word	0x000000ff
        /*05a0*/ 	.word	0x00000000
        /*05a4*/ 	.short	0x0101
        /*05a6*/ 	.byte	0x08
	.zero		1


	//   ....[74]....
        /*05a8*/ 	.word	0x000042e0
        /*05ac*/ 	.word	0x000000ff
        /*05b0*/ 	.word	0x00000080
        /*05b4*/ 	.short	0x010a
        /*05b6*/ 	.byte	0x07
	.zero		1


	//   ....[75]....
        /*05b8*/ 	.word	0x00004480
        /*05bc*/ 	.word	0x000000ff
        /*05c0*/ 	.word	0x00000060
        /*05c4*/ 	.short	0x010b
        /*05c6*/ 	.byte	0x07
	.zero		1


	//   ....[76]....
        /*05c8*/ 	.word	0x000044f0
        /*05cc*/ 	.word	0x000000ff
        /*05d0*/ 	.word	0x00000000
        /*05d4*/ 	.short	0x0101
        /*05d6*/ 	.byte	0x08
	.zero		1


	//   ....[77]....
        /*05d8*/ 	.word	0x00004520
        /*05dc*/ 	.word	0x000000ff
        /*05e0*/ 	.word	0x00000088
        /*05e4*/ 	.short	0x010a
        /*05e6*/ 	.byte	0x07
	.zero		1


	//   ....[78]....
        /*05e8*/ 	.word	0x00004730
        /*05ec*/ 	.word	0x000000ff
        /*05f0*/ 	.word	0x00000068
        /*05f4*/ 	.short	0x010b
        /*05f6*/ 	.byte	0x07
	.zero		1


	//   ....[79]....
        /*05f8*/ 	.word	0x00004750
        /*05fc*/ 	.word	0x000000ff
        /*0600*/ 	.word	0x00000000
        /*0604*/ 	.short	0x0101
        /*0606*/ 	.byte	0x0d
	.zero		1


	//   ....[80]....
        /*0608*/ 	.word	0x00004780
        /*060c*/ 	.word	0x000000ff
        /*0610*/ 	.word	0x00000070
        /*0614*/ 	.short	0x010a
        /*0616*/ 	.byte	0x07
	.zero		1


	//   ....[81]....
        /*0618*/ 	.word	0x000047a0
        /*061c*/ 	.word	0x000000ff
        /*0620*/ 	.word	0x00000078
        /*0624*/ 	.short	0x010a
        /*0626*/ 	.byte	0x07
	.zero		1


	//   ....[82]....
        /*0628*/ 	.word	0x000047c0
        /*062c*/ 	.word	0x000000ff
        /*0630*/ 	.word	0x00000080
        /*0634*/ 	.short	0x010a
        /*0636*/ 	.byte	0x07
	.zero		1


	//   ....[83]....
        /*0638*/ 	.word	0x00004800
        /*063c*/ 	.word	0x00000000
        /*0640*/ 	.word	0x00000088
        /*0644*/ 	.short	0x010a
        /*0646*/ 	.byte	0xff
	.zero		1


	//   ....[84]....
        /*0648*/ 	.word	0x00004b40
        /*064c*/ 	.word	0x00000000
        /*0650*/ 	.word	0x000000a0
        /*0654*/ 	.short	0x010a
        /*0656*/ 	.byte	0xff
	.zero		1


	//   ....[85]....
        /*0658*/ 	.word	0x00004c50
        /*065c*/ 	.word	0x00000000
        /*0660*/ 	.word	0x00000000
        /*0664*/ 	.short	0x0101
        /*0666*/ 	.byte	0xff
	.zero		1


	//   ....[86]....
        /*0668*/ 	.word	0x000056b0
        /*066c*/ 	.word	0x00000003
        /*0670*/ 	.word	0x00000050
        /*0674*/ 	.short	0x010a
        /*0676*/ 	.byte	0xff
	.zero		1


	//   ....[87]....
        /*0678*/ 	.word	0x000056f0
        /*067c*/ 	.word	0x0000006c
        /*0680*/ 	.word	0x000000c0
        /*0684*/ 	.short	0x010a
        /*0686*/ 	.byte	0xff
	.zero		1


	//   ....[88]....
        /*0688*/ 	.word	0x00005830
        /*068c*/ 	.word	0x00000003
        /*0690*/ 	.word	0x00000050
        /*0694*/ 	.short	0x010a
        /*0696*/ 	.byte	0xff
	.zero		1


	//   ....[89]....
        /*0698*/ 	.word	0x00005970
        /*069c*/ 	.word	0x00000000
        /*06a0*/ 	.word	0x00000000
        /*06a4*/ 	.short	0x0101
        /*06a6*/ 	.byte	0xff
	.zero		1


	//   ....[90]....
        /*06a8*/ 	.word	0x000059f0
        /*06ac*/ 	.word	0x0000006c
        /*06b0*/ 	.word	0x000000c0
        /*06b4*/ 	.short	0x010a
        /*06b6*/ 	.byte	0xff
	.zero		1


	//   ....[91]....
        /*06b8*/ 	.word	0x00006d80
        /*06bc*/ 	.word	0x00000076
        /*06c0*/ 	.word	0x00000050
        /*06c4*/ 	.short	0x010a
        /*06c6*/ 	.byte	0xff
	.zero		1


	//   ....[92]....
        /*06c8*/ 	.word	0x00006e50
        /*06cc*/ 	.word	0x00000076
        /*06d0*/ 	.word	0x00000050
        /*06d4*/ 	.short	0x010a
        /*06d6*/ 	.byte	0xff
	.zero		1


	//   ....[93]....
        /*06d8*/ 	.word	0x00006fb0
        /*06dc*/ 	.word	0x00000003
        /*06e0*/ 	.word	0x00000000
        /*06e4*/ 	.short	0x0101
        /*06e6*/ 	.byte	0xff
	.zero		1


	//   ....[94]....
        /*06e8*/ 	.word	0x00008320
        /*06ec*/ 	.word	0x00000000
        /*06f0*/ 	.word	0x00000050
        /*06f4*/ 	.short	0x010a
        /*06f6*/ 	.byte	0xff
	.zero		1


	//   ....[95]....
        /*06f8*/ 	.word	0x000083f0
        /*06fc*/ 	.word	0x00000000
        /*0700*/ 	.word	0x00000050
        /*0704*/ 	.short	0x010a
        /*0706*/ 	.byte	0xff
	.zero		1


	//   ....[96]....
        /*0708*/ 	.word	0x00008530
        /*070c*/ 	.word	0x00000000
        /*0710*/ 	.word	0x00000000
        /*0714*/ 	.short	0x0101
        /*0716*/ 	.byte	0xff
	.zero		1


	//   ....[97]....
        /*0718*/ 	.word	0x000098f0
        /*071c*/ 	.word	0x00000000
        /*0720*/ 	.word	0x00000050
        /*0724*/ 	.short	0x010a
        /*0726*/ 	.byte	0xff
	.zero		1


	//   ....[98]....
        /*0728*/ 	.word	0x000099c0
        /*072c*/ 	.word	0x00000000
        /*0730*/ 	.word	0x00000050
        /*0734*/ 	.short	0x010a
        /*0736*/ 	.byte	0xff
	.zero		1


	//   ....[99]....
        /*0738*/ 	.word	0x00009b00
        /*073c*/ 	.word	0x00000000
        /*0740*/ 	.word	0x00000000
        /*0744*/ 	.short	0x0101
        /*0746*/ 	.byte	0xff
	.zero		1


	//   ....[100]....
        /*0748*/ 	.word	0x00009f40
        /*074c*/ 	.word	0x000000ff
        /*0750*/ 	.word	0x00000000
        /*0754*/ 	.short	0x0101
        /*0756*/ 	.byte	0x05
	.zero		1


	//   ....[101]....
        /*0758*/ 	.word	0x0000b080
        /*075c*/ 	.word	0x00000003
        /*0760*/ 	.word	0x000000f0
        /*0764*/ 	.short	0x010a
        /*0766*/ 	.byte	0xff
	.zero		1


	//   ....[102]....
        /*0768*/ 	.word	0x0000b0e0
        /*076c*/ 	.word	0x00000002
        /*0770*/ 	.word	0x00000028
        /*0774*/ 	.short	0x010a
        /*0776*/ 	.byte	0xff
	.zero		1


	//   ....[103]....
        /*0778*/ 	.word	0x0000b140
        /*077c*/ 	.word	0x00000002
        /*0780*/ 	.word	0x00000028
        /*0784*/ 	.short	0x010a
        /*0786*/ 	.byte	0xff
	.zero		1


	//   ....[104]....
        /*0788*/ 	.word	0x0000b190
        /*078c*/ 	.word	0x00000002
        /*0790*/ 	.word	0x000000a0
        /*0794*/ 	.short	0x010a
        /*0796*/ 	.byte	0xff
	.zero		1


	//   ....[105]....
        /*0798*/ 	.word	0x0000b1f0
        /*079c*/ 	.word	0x00000000
        /*07a0*/ 	.word	0x00000000
        /*07a4*/ 	.short	0x010a
        /*07a6*/ 	.byte	0xff
	.zero		1


	//   ....[106]....
        /*07a8*/ 	.word	0x0000b250
        /*07ac*/ 	.word	0x00000000
        /*07b0*/ 	.word	0x00000000
        /*07b4*/ 	.short	0x010a
        /*07b6*/ 	.byte	0xff
	.zero		1


	//   ....[107]....
        /*07b8*/ 	.word	0x0000b2b0
        /*07bc*/ 	.word	0x00000000
        /*07c0*/ 	.word	0x00000000
        /*07c4*/ 	.short	0x010a
        /*07c6*/ 	.byte	0xff
	.zero		1


	//   ....[108]....
        /*07c8*/ 	.word	0x0000b310
        /*07cc*/ 	.word	0x00000000
        /*07d0*/ 	.word	0x00000000
        /*07d4*/ 	.short	0x010a
        /*07d6*/ 	.byte	0xff
	.zero		1


	//   ....[109]....
        /*07d8*/ 	.word	0x0000b360
        /*07dc*/ 	.word	0x00000000
        /*07e0*/ 	.word	0x000000e0
        /*07e4*/ 	.short	0x010a
        /*07e6*/ 	.byte	0xff
	.zero		1


	//   ....[110]....
        /*07e8*/ 	.word	0x0000b3c0
        /*07ec*/ 	.word	0x00000000
        /*07f0*/ 	.word	0x000000b0
        /*07f4*/ 	.short	0x010a
        /*07f6*/ 	.byte	0xff
	.zero		1


	//   ....[111]....
        /*07f8*/ 	.word	0x0000b410
        /*07fc*/ 	.word	0x00000000
        /*0800*/ 	.word	0x000000a0
        /*0804*/ 	.short	0x010a
        /*0806*/ 	.byte	0xff
	.zero		1


	//   ....[112]....
        /*0808*/ 	.word	0x0000b470
        /*080c*/ 	.word	0x00000000
        /*0810*/ 	.word	0x000000b0
        /*0814*/ 	.short	0x010a
        /*0816*/ 	.byte	0xff
	.zero		1


	//   ....[113]....
        /*0818*/ 	.word	0x0000b4c0
        /*081c*/ 	.word	0x00000000
        /*0820*/ 	.word	0x000000a0
        /*0824*/ 	.short	0x010a
        /*0826*/ 	.byte	0xff
	.zero		1


	//   ....[114]....
        /*0828*/ 	.word	0x0000b520
        /*082c*/ 	.word	0x00000003
        /*0830*/ 	.word	0x000000d0
        /*0834*/ 	.short	0x010a
        /*0836*/ 	.byte	0xff
	.zero		1


	//   ....[115]....
        /*0838*/ 	.word	0x0000b580
        /*083c*/ 	.word	0x00000000
        /*0840*/ 	.word	0x00000000
        /*0844*/ 	.short	0x010a
        /*0846*/ 	.byte	0xff
	.zero		1


	//   ....[116]....
        /*0848*/ 	.word	0x0000b5e0
        /*084c*/ 	.word	0x00000000
        /*0850*/ 	.word	0x00000000
        /*0854*/ 	.short	0x010a
        /*0856*/ 	.byte	0xff
	.zero		1


	//   ....[117]....
        /*0858*/ 	.word	0x0000b640
        /*085c*/ 	.word	0x00000000
        /*0860*/ 	.word	0x00000000
        /*0864*/ 	.short	0x010a
        /*0866*/ 	.byte	0xff
	.zero		1


	//   ....[118]....
        /*0868*/ 	.word	0x0000b690
        /*086c*/ 	.word	0x00000000
        /*0870*/ 	.word	0x000000a0
        /*0874*/ 	.short	0x010a
        /*0876*/ 	.byte	0xff
	.zero		1


	//   ....[119]....
        /*0878*/ 	.word	0x0000b6f0
        /*087c*/ 	.word	0x00000000
        /*0880*/ 	.word	0x00000098
        /*0884*/ 	.short	0x010a
        /*0886*/ 	.byte	0xff
	.zero		1


	//   ....[120]....
        /*0888*/ 	.word	0x0000b750
        /*088c*/ 	.word	0x00000003
        /*0890*/ 	.word	0x00000070
        /*0894*/ 	.short	0x010a
        /*0896*/ 	.byte	0xff
	.zero		1


	//   ....[121]....
        /*0898*/ 	.word	0x0000b7b0
        /*089c*/ 	.word	0x00000003
        /*08a0*/ 	.word	0x00000078
        /*08a4*/ 	.short	0x010a
        /*08a6*/ 	.byte	0xff
	.zero		1


	//   ....[122]....
        /*08a8*/ 	.word	0x0000b810
        /*08ac*/ 	.word	0x00000003
        /*08b0*/ 	.word	0x00000080
        /*08b4*/ 	.short	0x010a
        /*08b6*/ 	.byte	0xff
	.zero		1


	//   ....[123]....
        /*08b8*/ 	.word	0x0000b870
        /*08bc*/ 	.word	0x00000003
        /*08c0*/ 	.word	0x00000088
        /*08c4*/ 	.short	0x010a
        /*08c6*/ 	.byte	0xff
	.zero		1


	//   ....[124]....
        /*08c8*/ 	.word	0x0000b8d0
        /*08cc*/ 	.word	0x00000000
        /*08d0*/ 	.word	0x00000070
        /*08d4*/ 	.short	0x010a
        /*08d6*/ 	.byte	0xff
	.zero		1


	//   ....[125]....
        /*08d8*/ 	.word	0x0000b930
        /*08dc*/ 	.word	0x00000000
        /*08e0*/ 	.word	0x00000078
        /*08e4*/ 	.short	0x010a
        /*08e6*/ 	.byte	0xff
	.zero		1


	//   ....[126]....
        /*08e8*/ 	.word	0x0000b990
        /*08ec*/ 	.word	0x00000000
        /*08f0*/ 	.word	0x00000080
        /*08f4*/ 	.short	0x010a
        /*08f6*/ 	.byte	0xff
	.zero		1


	//   ....[127]....
        /*08f8*/ 	.word	0x0000b9e0
        /*08fc*/ 	.word	0x00000000
        /*0900*/ 	.word	0x000000a0
        /*0904*/ 	.short	0x010a
        /*0906*/ 	.byte	0xff
	.zero		1


	//   ....[128]....
        /*0908*/ 	.word	0x0000ba30
        /*090c*/ 	.word	0x00000003
        /*0910*/ 	.word	0x00000050
        /*0914*/ 	.short	0x010a
        /*0916*/ 	.byte	0xff
	.zero		1


	//   ....[129]....
        /*0918*/ 	.word	0x0000ba80
        /*091c*/ 	.word	0x0000006c
        /*0920*/ 	.word	0x000000c0
        /*0924*/ 	.short	0x010a
        /*0926*/ 	.byte	0xff
	.zero		1


	//   ....[130]....
        /*0928*/ 	.word	0x0000bad0
        /*092c*/ 	.word	0x00000076
        /*0930*/ 	.word	0x00000050
        /*0934*/ 	.short	0x010a
        /*0936*/ 	.byte	0xff
	.zero		1


	//   ....[131]....
        /*0938*/ 	.word	0x0000bb20
        /*093c*/ 	.word	0x00000000
        /*0940*/ 	.word	0x00000050
        /*0944*/ 	.short	0x010a
        /*0946*/ 	.byte	0xff
	.zero		1


	//   ....[132]....
        /*0948*/ 	.word	0x0000bb70
        /*094c*/ 	.word	0x00000000
        /*0950*/ 	.word	0x00000050
        /*0954*/ 	.short	0x010a
        /*0956*/ 	.byte	0xff
	.zero		1


	//----- nvinfo : EIATTR_NUM_MBARRIERS
	.align		4
.L_48:
        /*0958*/ 	.byte	0x03, 0x38
        /*095a*/ 	.short	0x0020


	//----- nvinfo : EIATTR_EXIT_INSTR_OFFSETS
	.align		4
        /*095c*/ 	.byte	0x04, 0x1c
        /*095e*/ 	.short	(.L_50 - .L_49)


	//   ....[0]....
.L_49:
        /*0960*/ 	.word	0x00002580


	//   ....[1]....
        /*0964*/ 	.word	0x00002a70


	//   ....[2]....
        /*0968*/ 	.word	0x00002ad0


	//   ....[3]....
        /*096c*/ 	.word	0x000037d0


	//   ....[4]....
        /*0970*/ 	.word	0x00004830


	//   ....[5]....
        /*0974*/ 	.word	0x00004870


	//   ....[6]....
        /*0978*/ 	.word	0x0000b070


	//----- nvinfo : EIATTR_MAX_THREADS
	.align		4
.L_50:
        /*097c*/ 	.byte	0x04, 0x05
        /*097e*/ 	.short	(.L_52 - .L_51)
.L_51:
        /*0980*/ 	.word	0x00000100
        /*0984*/ 	.word	0x00000001
        /*0988*/ 	.word	0x00000001


	//----- nvinfo : EIATTR_CRS_STACK_SIZE
	.align		4
.L_52:
        /*098c*/ 	.byte	0x04, 0x1e
        /*098e*/ 	.short	(.L_54 - .L_53)
.L_53:
        /*0990*/ 	.word	0x00000000


	//----- nvinfo : EIATTR_CBANK_PARAM_SIZE
	.align		4
.L_54:
        /*0994*/ 	.byte	0x03, 0x19
        /*0996*/ 	.short	0x0800


	//----- nvinfo : EIATTR_PARAM_CBANK
	.align		4
        /*0998*/ 	.byte	0x04, 0x0a
        /*099a*/ 	.short	(.L_56 - .L_55)
	.align		4
.L_55:
        /*099c*/ 	.word	index@(.nv.constant0._ZN7cutlass13device_kernelINS_4gemm6kernel13GemmUniversalIN4cute5tupleIJiiiiEEENS1_10collective13CollectiveMmaINS1_35MainloopSm100TmaUmmaWarpSpecializedILi5ELi2ELi2ENS5_IJNS4_1CILi1EEESB_SB_EEEEENS5_IJNSA_ILi128EEENSA_ILi256EEENSA_ILi64EEEEEEaNS5_IJlSB_lEEEaSI_NS4_8TiledMMAINS4_8MMA_AtomIJNS4_15SM100_MMA_S8_SSIaaiLi128ELi256ELNS4_4UMMA5MajorE0ELSN_0ELNSM_8SaturateE0EEEEEENS4_6LayoutISC_NS5_IJNSA_ILi0EEESS_SS_EEEEENS5_IJNS4_10UnderscoreESV_SV_EEEEENS4_13SM90_TMA_LOADENS4_14ComposedLayoutINS4_7SwizzleILi2ELi4ELi3EEENS4_18smem_ptr_flag_bitsILi8EEENSR_INS5_IJNSA_ILi8EEESG_EEENS5_IJSG_SB_EEEEEEEvNS4_8identityESY_S18_vS19_EENS_8epilogue10collective18CollectiveEpilogueINS1B_23Sm100TmaWarpSpecializedILi4ELi2ELi64ELb0ELb0EEEJSH_NS5_IJNSR_ISE_SB_EENSR_ISG_SB_EEEEEaSI_aSI_NS1B_6fusion15FusionCallbacksIS1F_NS1J_17LinearCombinationIaiaiLNS_15FloatRoundStyleE2EEESH_S1I_JEEENS4_5SM1004TMEM4LOAD26SM100_TMEM_LOAD_32dp32b64xESY_S18_NS4_39AutoVectorizingCopyWithAssumedAlignmentILi128EEENS4_14SM90_TMA_STOREES18_S1U_S1U_EEEvvEEEEvNT_6ParamsE)
        /*09a0*/ 	.short	0x0380
        /*09a2*/ 	.short	0x0800


	//----- nvinfo : EIATTR_SW_WAR
	.align		4
.L_56:
        /*09a4*/ 	.byte	0x04, 0x36
        /*09a6*/ 	.short	(.L_58 - .L_57)
.L_57:
        /*09a8*/ 	.word	0x00000008
.L_58:


//--------------------- .nv.callgraph             --------------------------
	.section	.nv.callgraph,"",@"SHT_CUDA_CALLGRAPH"
	.align	4
	.sectionentsize	8
	.align		4
        /*0000*/ 	.word	0x00000000
	.align		4
        /*0004*/ 	.word	0xffffffff
	.align		4
        /*0008*/ 	.word	index@(_ZN7cutlass13device_kernelINS_4gemm6kernel13GemmUniversalIN4cute5tupleIJiiiiEEENS1_10collective13CollectiveMmaINS1_35MainloopSm100TmaUmmaWarpSpecializedILi5ELi2ELi2ENS5_IJNS4_1CILi1EEESB_SB_EEEEENS5_IJNSA_ILi128EEENSA_ILi256EEENSA_ILi64EEEEEEaNS5_IJlSB_lEEEaSI_NS4_8TiledMMAINS4_8MMA_AtomIJNS4_15SM100_MMA_S8_SSIaaiLi128ELi256ELNS4_4UMMA5MajorE0ELSN_0ELNSM_8SaturateE0EEEEEENS4_6LayoutISC_NS5_IJNSA_ILi0EEESS_SS_EEEEENS5_IJNS4_10UnderscoreESV_SV_EEEEENS4_13SM90_TMA_LOADENS4_14ComposedLayoutINS4_7SwizzleILi2ELi4ELi3EEENS4_18smem_ptr_flag_bitsILi8EEENSR_INS5_IJNSA_ILi8EEESG_EEENS5_IJSG_SB_EEEEEEEvNS4_8identityESY_S18_vS19_EENS_8epilogue10collective18CollectiveEpilogueINS1B_23Sm100TmaWarpSpecializedILi4ELi2ELi64ELb0ELb0EEEJSH_NS5_IJNSR_ISE_SB_EENSR_ISG_SB_EEEEEaSI_aSI_NS1B_6fusion15FusionCallbacksIS1F_NS1J_17LinearCombinationIaiaiLNS_15FloatRoundStyleE2EEESH_S1I_JEEENS4_5SM1004TMEM4LOAD26SM100_TMEM_LOAD_32dp32b64xESY_S18_NS4_39AutoVectorizingCopyWithAssumedAlignmentILi128EEENS4_14SM90_TMA_STOREES18_S1U_S1U_EEEvvEEEEvNT_6ParamsE)
	.align		4
        /*000c*/ 	.word	index@(__assertfail)
	.align		4
        /*0010*/ 	.word	0x00000000
	.align		4
        /*0014*/ 	.word	0xfffffffe
	.align		4
        /*0018*/ 	.word	0x00000000
	.align		4
        /*001c*/ 	.word	0xfffffffd
	.align		4
        /*0020*/ 	.word	0x00000000
	.align		4
        /*0024*/ 	.word	0xfffffffc


//--------------------- .nv.constant4             --------------------------
	.section	.nv.constant4,"a",@progbits
	.align	8
	.align		8
.nv.constant4:
        /*0000*/ 	.dword	__assertfail
	.align		8
        /*0008*/ 	.dword	__unnamed_1
	.align		8
        /*0010*/ 	.dword	__unnamed_2
	.align		8
        /*0018*/ 	.dword	__unnamed_3
	.align		8
        /*0020*/ 	.dword	_ZN40_INTERNAL_18d2e392_4_k_cu_d02788a4_233014cuda3std3__45__cpo5beginE
	.align		8
        /*0028*/ 	.dword	_ZN40_INTERNAL_18d2e392_4_k_cu_d02788a4_233014cuda3std3__45__cpo3endE
	.align		8
        /*0030*/ 	.dword	_ZN40_INTERNAL_18d2e392_4_k_cu_d02788a4_233014cuda3std3__45__cpo6cbeginE
	.align		8
        /*0038*/ 	.dword	_ZN40_INTERNAL_18d2e392_4_k_cu_d02788a4_233014cuda3std3__45__cpo4cendE
	.align		8
        /*0040*/ 	.dword	_ZN40_INTERNAL_18d2e392_4_k_cu_d02788a4_233014cuda3std3__442_GLOBAL__N__18d2e392_4_k_cu_d02788a4_233016ignoreE
	.align		8
        /*0048*/ 	.dword	_ZN40_INTERNAL_18d2e392_4_k_cu_d02788a4_233014cuda3std3__419piecewise_constructE
	.align		8
        /*0050*/ 	.dword	_ZN40_INTERNAL_18d2e392_4_k_cu_d02788a4_233014cuda3std3__48in_placeE
	.align		8
        /*0058*/ 	.dword	_ZN40_INTERNAL_18d2e392_4_k_cu_d02788a4_233014cuda3std6ranges3__45__cpo4swapE
	.align		8
        /*0060*/ 	.dword	_ZN40_INTERNAL_18d2e392_4_k_cu_d02788a4_233014cuda3std6ranges3__45__cpo9iter_moveE
	.align		8
        /*0068*/ 	.dword	_ZN40_INTERNAL_18d2e392_4_k_cu_d02788a4_233014cute7productE
	.align		8
        /*0070*/ 	.dword	_ZN40_INTERNAL_18d2e392_4_k_cu_d02788a4_233014cute1_E
	.align		8
        /*0078*/ 	.dword	$str$25
	.align		8
        /*0080*/ 	.dword	$str$26
	.align		8
        /*0088*/ 	.dword	$str$27
	.align		8
        /*0090*/ 	.dword	$str$28


//--------------------- .text._ZN7cutlass13device_kernelINS_4gemm6kernel13GemmUniversalIN4cute5tupleIJiiiiEEENS1_10collective13CollectiveMmaINS1_35MainloopSm100TmaUmmaWarpSpecializedILi5ELi2ELi2ENS5_IJNS4_1CILi1EEESB_SB_EEEEENS5_IJNSA_ILi128EEENSA_ILi256EEENSA_ILi64EEEEEEaNS5_IJlSB_lEEEaSI_NS4_8TiledMMAINS4_8MMA_AtomIJNS4_15SM100_MMA_S8_SSIaaiLi128ELi256ELNS4_4UMMA5MajorE0ELSN_0ELNSM_8SaturateE0EEEEEENS4_6LayoutISC_NS5_IJNSA_ILi0EEESS_SS_EEEEENS5_IJNS4_10UnderscoreESV_SV_EEEEENS4_13SM90_TMA_LOADENS4_14ComposedLayoutINS4_7SwizzleILi2ELi4ELi3EEENS4_18smem_ptr_flag_bitsILi8EEENSR_INS5_IJNSA_ILi8EEESG_EEENS5_IJSG_SB_EEEEEEEvNS4_8identityESY_S18_vS19_EENS_8epilogue10collective18CollectiveEpilogueINS1B_23Sm100TmaWarpSpecializedILi4ELi2ELi64ELb0ELb0EEEJSH_NS5_IJNSR_ISE_SB_EENSR_ISG_SB_EEEEEaSI_aSI_NS1B_6fusion15FusionCallbacksIS1F_NS1J_17LinearCombinationIaiaiLNS_15FloatRoundStyleE2EEESH_S1I_JEEENS4_5SM1004TMEM4LOAD26SM100_TMEM_LOAD_32dp32b64xESY_S18_NS4_39AutoVectorizingCopyWithAssumedAlignmentILi128EEENS4_14SM90_TMA_STOREES18_S1U_S1U_EEEvvEEEEvNT_6ParamsE --------------------------
	.section	.text._ZN7cutlass13device_kernelINS_4gemm6kernel13GemmUniversalIN4cute5tupleIJiiiiEEENS1_10collective13CollectiveMmaINS1_35MainloopSm100TmaUmmaWarpSpecializedILi5ELi2ELi2ENS5_IJNS4_1CILi1EEESB_SB_EEEEENS5_IJNSA_ILi128EEENSA_ILi256EEENSA_ILi64EEEEEEaNS5_IJlSB_lEEEaSI_NS4_8TiledMMAINS4_8MMA_AtomIJNS4_15SM100_MMA_S8_SSIaaiLi128ELi256ELNS4_4UMMA5MajorE0ELSN_0ELNSM_8SaturateE0EEEEEENS4_6LayoutISC_NS5_IJNSA_ILi0EEESS_SS_EEEEENS5_IJNS4_10UnderscoreESV_SV_EEEEENS4_13SM90_TMA_LOADENS4_14ComposedLayoutINS4_7SwizzleILi2ELi4ELi3EEENS4_18smem_ptr_flag_bitsILi8EEENSR_INS5_IJNSA_ILi8EEESG_EEENS5_IJSG_SB_EEEEEEEvNS4_8identityESY_S18_vS19_EENS_8epilogue10collective18CollectiveEpilogueINS1B_23Sm100TmaWarpSpecializedILi4ELi2ELi64ELb0ELb0EEEJSH_NS5_IJNSR_ISE_SB_EENSR_ISG_SB_EEEEEaSI_aSI_NS1B_6fusion15FusionCallbacksIS1F_NS1J_17LinearCombinationIaiaiLNS_15FloatRoundStyleE2EEESH_S1I_JEEENS4_5SM1004TMEM4LOAD26SM100_TMEM_LOAD_32dp32b64xESY_S18_NS4_39AutoVectorizingCopyWithAssumedAlignmentILi128EEENS4_14SM90_TMA_STOREES18_S1U_S1U_EEEvvEEEEvNT_6ParamsE,"ax",@progbits
	.align	128
.text._ZN7cutlass13device_kernelINS_4gemm6kernel13GemmUniversalIN4cute5tupleIJiiiiEEENS1_10collective13CollectiveMmaINS1_35MainloopSm100TmaUmmaWarpSpecializedILi5ELi2ELi2ENS5_IJNS4_1CILi1EEESB_SB_EEEEENS5_IJNSA_ILi128EEENSA_ILi256EEENSA_ILi64EEEEEEaNS5_IJlSB_lEEEaSI_NS4_8TiledMMAINS4_8MMA_AtomIJNS4_15SM100_MMA_S8_SSIaaiLi128ELi256ELNS4_4UMMA5MajorE0ELSN_0ELNSM_8SaturateE0EEEEEENS4_6LayoutISC_NS5_IJNSA_ILi0EEESS_SS_EEEEENS5_IJNS4_10UnderscoreESV_SV_EEEEENS4_13SM90_TMA_LOADENS4_14ComposedLayoutINS4_7SwizzleILi2ELi4ELi3EEENS4_18smem_ptr_flag_bitsILi8EEENSR_INS5_IJNSA_ILi8EEESG_EEENS5_IJSG_SB_EEEEEEEvNS4_8identityESY_S18_vS19_EENS_8epilogue10collective18CollectiveEpilogueINS1B_23Sm100TmaWarpSpecializedILi4ELi2ELi64ELb0ELb0EEEJSH_NS5_IJNSR_ISE_SB_EENSR_ISG_SB_EEEEEaSI_aSI_NS1B_6fusion15FusionCallbacksIS1F_NS1J_17LinearCombinationIaiaiLNS_15FloatRoundStyleE2EEESH_S1I_JEEENS4_5SM1004TMEM4LOAD26SM100_TMEM_LOAD_32dp32b64xESY_S18_NS4_39AutoVectorizingCopyWithAssumedAlignmentILi128EEENS4_14SM90_TMA_STOREES18_S1U_S1U_EEEvvEEEEvNT_6ParamsE:
        .type           _ZN7cutlass13device_kernelINS_4gemm6kernel13GemmUniversalIN4cute5tupleIJiiiiEEENS1_10collective13CollectiveMmaINS1_35MainloopSm100TmaUmmaWarpSpecializedILi5ELi2ELi2ENS5_IJNS4_1CILi1EEESB_SB_EEEEENS5_IJNSA_ILi128EEENSA_ILi256EEENSA_ILi64EEEEEEaNS5_IJlSB_lEEEaSI_NS4_8TiledMMAINS4_8MMA_AtomIJNS4_15SM100_MMA_S8_SSIaaiLi128ELi256ELNS4_4UMMA5MajorE0ELSN_0ELNSM_8SaturateE0EEEEEENS4_6LayoutISC_NS5_IJNSA_ILi0EEESS_SS_EEEEENS5_IJNS4_10UnderscoreESV_SV_EEEEENS4_13SM90_TMA_LOADENS4_14ComposedLayoutINS4_7SwizzleILi2ELi4ELi3EEENS4_18smem_ptr_flag_bitsILi8EEENSR_INS5_IJNSA_ILi8EEESG_EEENS5_IJSG_SB_EEEEEEEvNS4_8identityESY_S18_vS19_EENS_8epilogue10collective18CollectiveEpilogueINS1B_23Sm100TmaWarpSpecializedILi4ELi2ELi64ELb0ELb0EEEJSH_NS5_IJNSR_ISE_SB_EENSR_ISG_SB_EEEEEaSI_aSI_NS1B_6fusion15FusionCallbacksIS1F_NS1J_17LinearCombinationIaiaiLNS_15FloatRoundStyleE2EEESH_S1I_JEEENS4_5SM1004TMEM4LOAD26SM100_TMEM_LOAD_32dp32b64xESY_S18_NS4_39AutoVectorizingCopyWithAssumedAlignmentILi128EEENS4_14SM90_TMA_STOREES18_S1U_S1U_EEEvvEEEEvNT_6ParamsE,@function
        .size           _ZN7cutlass13device_kernelINS_4gemm6kernel13GemmUniversalIN4cute5tupleIJiiiiEEENS1_10collective13CollectiveMmaINS1_35MainloopSm100TmaUmmaWarpSpecializedILi5ELi2ELi2ENS5_IJNS4_1CILi1EEESB_SB_EEEEENS5_IJNSA_ILi128EEENSA_ILi256EEENSA_ILi64EEEEEEaNS5_IJlSB_lEEEaSI_NS4_8TiledMMAINS4_8MMA_AtomIJNS4_15SM100_MMA_S8_SSIaaiLi128ELi256ELNS4_4UMMA5MajorE0ELSN_0ELNSM_8SaturateE0EEEEEENS4_6LayoutISC_NS5_IJNSA_ILi0EEESS_SS_EEEEENS5_IJNS4_10UnderscoreESV_SV_EEEEENS4_13SM90_TMA_LOADENS4_14ComposedLayoutINS4_7SwizzleILi2ELi4ELi3EEENS4_18smem_ptr_flag_bitsILi8EEENSR_INS5_IJNSA_ILi8EEESG_EEENS5_IJSG_SB_EEEEEEEvNS4_8identityESY_S18_vS19_EENS_8epilogue10collective18CollectiveEpilogueINS1B_23Sm100TmaWarpSpecializedILi4ELi2ELi64ELb0ELb0EEEJSH_NS5_IJNSR_ISE_SB_EENSR_ISG_SB_EEEEEaSI_aSI_NS1B_6fusion15FusionCallbacksIS1F_NS1J_17LinearCombinationIaiaiLNS_15FloatRoundStyleE2EEESH_S1I_JEEENS4_5SM1004TMEM4LOAD26SM100_TMEM_LOAD_32dp32b64xESY_S18_NS4_39AutoVectorizingCopyWithAssumedAlignmentILi128EEENS4_14SM90_TMA_STOREES18_S1U_S1U_EEEvvEEEEvNT_6ParamsE,(.L_x_167 - _ZN7cutlass13device_kernelINS_4gemm6kernel13GemmUniversalIN4cute5tupleIJiiiiEEENS1_10collective13CollectiveMmaINS1_35MainloopSm100TmaUmmaWarpSpecializedILi5ELi2ELi2ENS5_IJNS4_1CILi1EEESB_SB_EEEEENS5_IJNSA_ILi128EEENSA_ILi256EEENSA_ILi64EEEEEEaNS5_IJlSB_lEEEaSI_NS4_8TiledMMAINS4_8MMA_AtomIJNS4_15SM100_MMA_S8_SSIaaiLi128ELi256ELNS4_4UMMA5MajorE0ELSN_0ELNSM_8SaturateE0EEEEEENS4_6LayoutISC_NS5_IJNSA_ILi0EEESS_SS_EEEEENS5_IJNS4_10UnderscoreESV_SV_EEEEENS4_13SM90_TMA_LOADENS4_14ComposedLayoutINS4_7SwizzleILi2ELi4ELi3EEENS4_18smem_ptr_flag_bitsILi8EEENSR_INS5_IJNSA_ILi8EEESG_EEENS5_IJSG_SB_EEEEEEEvNS4_8identityESY_S18_vS19_EENS_8epilogue10collective18CollectiveEpilogueINS1B_23Sm100TmaWarpSpecializedILi4ELi2ELi64ELb0ELb0EEEJSH_NS5_IJNSR_ISE_SB_EENSR_ISG_SB_EEEEEaSI_aSI_NS1B_6fusion15FusionCallbacksIS1F_NS1J_17LinearCombinationIaiaiLNS_15FloatRoundStyleE2EEESH_S1I_JEEENS4_5SM1004TMEM4LOAD26SM100_TMEM_LOAD_32dp32b64xESY_S18_NS4_39AutoVectorizingCopyWithAssumedAlignmentILi128EEENS4_14SM90_TMA_STOREES18_S1U_S1U_EEEvvEEEEvNT_6ParamsE)
        .other          _ZN7cutlass13device_kernelINS_4gemm6kernel13GemmUniversalIN4cute5tupleIJiiiiEEENS1_10collective13CollectiveMmaINS1_35MainloopSm100TmaUmmaWarpSpecializedILi5ELi2ELi2ENS5_IJNS4_1CILi1EEESB_SB_EEEEENS5_IJNSA_ILi128EEENSA_ILi256EEENSA_ILi64EEEEEEaNS5_IJlSB_lEEEaSI_NS4_8TiledMMAINS4_8MMA_AtomIJNS4_15SM100_MMA_S8_SSIaaiLi128ELi256ELNS4_4UMMA5MajorE0ELSN_0ELNSM_8SaturateE0EEEEEENS4_6LayoutISC_NS5_IJNSA_ILi0EEESS_SS_EEEEENS5_IJNS4_10UnderscoreESV_SV_EEEEENS4_13SM90_TMA_LOADENS4_14ComposedLayoutINS4_7SwizzleILi2ELi4ELi3EEENS4_18smem_ptr_flag_bitsILi8EEENSR_INS5_IJNSA_ILi8EEESG_EEENS5_IJSG_SB_EEEEEEEvNS4_8identityESY_S18_vS19_EENS_8epilogue10collective18CollectiveEpilogueINS1B_23Sm100TmaWarpSpecializedILi4ELi2ELi64ELb0ELb0EEEJSH_NS5_IJNSR_ISE_SB_EENSR_ISG_SB_EEEEEaSI_aSI_NS1B_6fusion15FusionCallbacksIS1F_NS1J_17LinearCombinationIaiaiLNS_15FloatRoundStyleE2EEESH_S1I_JEEENS4_5SM1004TMEM4LOAD26SM100_TMEM_LOAD_32dp32b64xESY_S18_NS4_39AutoVectorizingCopyWithAssumedAlignmentILi128EEENS4_14SM90_TMA_STOREES18_S1U_S1U_EEEvvEEEEvNT_6ParamsE,@"STO_CUDA_ENTRY STV_DEFAULT"
_ZN7cutlass13device_kernelINS_4gemm6kernel13GemmUniversalIN4cute5tupleIJiiiiEEENS1_10collective13CollectiveMmaINS1_35MainloopSm100TmaUmmaWarpSpecializedILi5ELi2ELi2ENS5_IJNS4_1CILi1EEESB_SB_EEEEENS5_IJNSA_ILi128EEENSA_ILi256EEENSA_ILi64EEEEEEaNS5_IJlSB_lEEEaSI_NS4_8TiledMMAINS4_8MMA_AtomIJNS4_15SM100_MMA_S8_SSIaaiLi128ELi256ELNS4_4UMMA5MajorE0ELSN_0ELNSM_8SaturateE0EEEEEENS4_6LayoutISC_NS5_IJNSA_ILi0EEESS_SS_EEEEENS5_IJNS4_10UnderscoreESV_SV_EEEEENS4_13SM90_TMA_LOADENS4_14ComposedLayoutINS4_7SwizzleILi2ELi4ELi3EEENS4_18smem_ptr_flag_bitsILi8EEENSR_INS5_IJNSA_ILi8EEESG_EEENS5_IJSG_SB_EEEEEEEvNS4_8identityESY_S18_vS19_EENS_8epilogue10collective18CollectiveEpilogueINS1B_23Sm100TmaWarpSpecializedILi4ELi2ELi64ELb0ELb0EEEJSH_NS5_IJNSR_ISE_SB_EENSR_ISG_SB_EEEEEaSI_aSI_NS1B_6fusion15FusionCallbacksIS1F_NS1J_17LinearCombinationIaiaiLNS_15FloatRoundStyleE2EEESH_S1I_JEEENS4_5SM1004TMEM4LOAD26SM100_TMEM_LOAD_32dp32b64xESY_S18_NS4_39AutoVectorizingCopyWithAssumedAlignmentILi128EEENS4_14SM90_TMA_STOREES18_S1U_S1U_EEEvvEEEEvNT_6ParamsE:
[----:B------:R-:W1:Y:S01]  /*0000*/  LDC R1, c[0x0][0x37c] ;  /* 0x0000df00ff017b82 */ /* 0x000e620000000800 */
[----:B------:R-:W2:Y:S01]  /*0010*/  S2R R167, SR_TID.X ;  /* 0x0000000000a77919 */ /* 0x000ea20000002100 */
[----:B------:R-:W3:Y:S01]  /*0020*/  LDCU.64 UR4, c[0x0][0x890] ;  /* 0x00011200ff0477ac */ /* 0x000ee20008000a00 */
[----:B------:R-:W-:Y:S02]  /*0030*/  PRMT R151, RZ, 0x7610, R151 ;  /* 0x00007610ff977816 */ /* 0x000fe40000000097 */
[----:B------:R-:W-:Y:S01]  /*0040*/  ELECT P5, URZ, PT ;  /* 0x0000000000ff782f */ /* 0x000fe200038a0000 */
[----:B------:R-:W4:Y:S01]  /*0050*/  LDCU.64 UR46, c[0x0][0x358] ;  /* 0x00006b00ff2e77ac */ /* 0x000f220008000a00 */
[----:B---3--:R-:W-:-:S04]  /*0060*/  UISETP.NE.U32.AND UP0, UPT, UR4, URZ, UPT ;  /* 0x000000ff0400728c */ /* 0x008fc8000bf05070 */
[----:B------:R-:W-:Y:S01]  /*0070*/  UISETP.NE.AND.EX UP0, UPT, UR5, URZ, UPT, UP0 ;  /* 0x000000ff0500728c */ /* 0x000fe2000bf05300 */
[----:B--2---:R-:W-:-:S05]  /*0080*/  SHF.R.U32.HI R154, RZ, 0x5, R167 ;  /* 0x00000005ff9a7819 */ /* 0x004fca00000116a7 */
[----:B------:R-:W2:Y:S02]  /*0090*/  SHFL.IDX PT, R0, R154, RZ, 0x1f ;  /* 0x00001fff9a007589 */ /* 0x000ea400000e0000 */
[----:B--2---:R-:W-:Y:S01]  /*00a0*/  R2UR UR8, R0 ;  /* 0x00000000000872ca */ /* 0x004fe200000e0000 */
[----:B-1--4-:R-:W-:-:S14]  /*00b0*/  BRA.U UP0, `(.L_x_0) ;  /* 0x00000001002c7547 */ /* 0x012fdc000b800000 */
[----:B------:R-:W1:Y:S02]  /*00c0*/  LDCU.64 UR6, c[0x0][0x888] ;  /* 0x00011100ff0677ac */ /* 0x000e640008000a00 */
[----:B-1----:R-:W-:-:S04]  /*00d0*/  UISETP.NE.U32.AND UP0, UPT, UR6, URZ, UPT ;  /* 0x000000ff0600728c */ /* 0x002fc8000bf05070 */
[----:B------:R-:W-:-:S09]  /*00e0*/  UISETP.NE.AND.EX UP0, UPT, UR7, URZ, UPT, UP0 ;  /* 0x000000ff0700728c */ /* 0x000fd2000bf05300 */
[----:B------:R-:W-:Y:S05]  /*00f0*/  BRA.U !UP0, `(.L_x_1) ;  /* 0x0000000108107547 */ /* 0x000fea000b800000 */
[----:B------:R-:W1:Y:S02]  /*0100*/  LDC.64 R82, c[0x0][0x888] ;  /* 0x00022200ff527b82 */ /* 0x000e640000000a00 */
[----:B-1----:R1:W5:Y:S01]  /*0110*/  LDG.E R82, desc[UR46][R82.64] ;  /* 0x0000002e52527981 */ /* 0x002362000c1e1900 */
[----:B------:R-:W-:Y:S01]  /*0120*/  HFMA2 R151, -RZ, RZ, 0, 5.9604644775390625e-08 ;  /* 0x00000001ff977431 */ /* 0x000fe200000001ff */
[----:B------:R-:W-:Y:S05]  /*0130*/  BRA `(.L_x_0) ;  /* 0x00000000000c7947 */ /* 0x000fea0003800000 */
.L_x_1:
[----:B------:R-:W1:Y:S01]  /*0140*/  LDCU UR6, c[0x0][0x880] ;  /* 0x00011000ff0677ac */ /* 0x000e620008000800 */
[----:B------:R-:W-:Y:S01]  /*0150*/  HFMA2 R151, -RZ, RZ, 0, 5.9604644775390625e-08 ;  /* 0x00000001ff977431 */ /* 0x000fe200000001ff */
[----:B-1----:R-:W-:-:S07]  /*0160*/  MOV R82, UR6 ;  /* 0x0000000600527c02 */ /* 0x002fce0008000f00 */
.L_x_0:
[----:B------:R-:W2:Y:S02]  /*0170*/  LDCU.64 UR6, c[0x0][0x8b0] ;  /* 0x00011600ff0677ac */ /* 0x000ea40008000a00 */
[----:B--2---:R-:W-:-:S04]  /*0180*/  UISETP.NE.U32.AND UP0, UPT, UR6, URZ, UPT ;  /* 0x000000ff0600728c */ /* 0x004fc8000bf05070 */
[----:B------:R-:W-:-:S09]  /*0190*/  UISETP.NE.AND.EX UP0, UPT, UR7, URZ, UPT, UP0 ;  /* 0x000000ff0700728c */ /* 0x000fd2000bf05300 */
[----:B------:R-:W-:Y:S05]  /*01a0*/  BRA.U UP0, `(.L_x_2) ;  /* 0x0000000100247547 */ /* 0x000fea000b800000 */
[----:B------:R-:W2:Y:S02]  /*01b0*/  LDCU.64 UR6, c[0x0][0x8a8] ;  /* 0x00011500ff0677ac */ /* 0x000ea40008000a00 */
[----:B--2---:R-:W-:-:S04]  /*01c0*/  UISETP.NE.U32.AND UP0, UPT, UR6, URZ, UPT ;  /* 0x000000ff0600728c */ /* 0x004fc8000bf05070 */
[----:B------:R-:W-:-:S09]  /*01d0*/  UISETP.NE.AND.EX UP0, UPT, UR7, URZ, UPT, UP0 ;  /* 0x000000ff0700728c */ /* 0x000fd2000bf05300 */
[----:B------:R-:W-:Y:S05]  /*01e0*/  BRA.U !UP0, `(.L_x_3) ;  /* 0x00000001080c7547 */ /* 0x000fea000b800000 */
[----:B------:R-:W2:Y:S02]  /*01f0*/  LDC.64 R78, c[0x0][0x8a8] ;  /* 0x00022a00ff4e7b82 */ /* 0x000ea40000000a00 */
[----:B--2---:R2:W5:Y:S01]  /*0200*/  LDG.E R78, desc[UR46][R78.64] ;  /* 0x0000002e4e4e7981 */ /* 0x004562000c1e1900 */
[----:B------:R-:W-:Y:S05]  /*0210*/  BRA `(.L_x_2) ;  /* 0x0000000000087947 */ /* 0x000fea0003800000 */
.L_x_3:
[----:B------:R-:W2:Y:S02]  /*0220*/  LDCU UR6, c[0x0][0x8a0] ;  /* 0x00011400ff0677ac */ /* 0x000ea40008000800 */
[----:B--2---:R-:W-:Y:S02]  /*0230*/  MOV R78, UR6 ;  /* 0x00000006004e7c02 */ /* 0x004fe40008000f00 */
.L_x_2:
[----:B------:R-:W-:Y:S01]  /*0240*/  IMAD.U32 R0, RZ, RZ, UR8 ;  /* 0x00000008ff007e24 */ /* 0x000fe2000f8e00ff */
[----:B------:R-:W-:Y:S04]  /*0250*/  BSSY.RECONVERGENT B0, `(.L_x_4) ;  /* 0x000000c000007945 */ /* 0x000fe80003800200 */
[C---:B------:R-:W-:Y:S02]  /*0260*/  ISETP.NE.OR P1, PT, R0.reuse, 0x1, !P5 ;  /* 0x000000010000780c */ /* 0x040fe40006f25670 */
[----:B------:R-:W-:-:S11]  /*0270*/  ISETP.NE.OR P0, PT, R0, 0x3, !P5 ;  /* 0x000000030000780c */ /* 0x000fd60006f05670 */
[----:B------:R-:W-:Y:S05]  /*0280*/  @P1 BRA `(.L_x_5) ;  /* 0x0000000000201947 */ /* 0x000fea0003800000 */
[----:B------:R-:W3:Y:S02]  /*0290*/  LDCU.64 UR6, c[0x0][0x348] ;  /* 0x00006900ff0677ac */ /* 0x000ee40008000a00 */
[----:B---3--:R-:W-:Y:S02]  /*02a0*/  UIADD3 UR10, UP1, UPT, UR6, 0x80, URZ ;  /* 0x00000080060a7890 */ /* 0x008fe4000ff3e0ff */
[----:B------:R-:W-:Y:S02]  /*02b0*/  UIADD3 UR6, UP0, UPT, UR6, 0x180, URZ ;  /* 0x0000018006067890 */ /* 0x000fe4000ff1e0ff */
[----:B------:R-:W-:Y:S02]  /*02c0*/  UIADD3.X UR11, UPT, UPT, URZ, UR7, URZ, UP1, !UPT ;  /* 0x00000007ff0b7290 */ /* 0x000fe40008ffe4ff */
[----:B------:R-:W-:-:S07]  /*02d0*/  UIADD3.X UR7, UPT, UPT, URZ, UR7, URZ, UP0, !UPT ;  /* 0x00000007ff077290 */ /* 0x000fce00087fe4ff */
[----:B------:R3:W-:Y:S02]  /*02e0*/  UTMACCTL.PF [UR10] ;  /* 0x000000000a0079b9 */ /* 0x0007e40008040000 */
[----:B------:R3:W-:Y:S02]  /*02f0*/  UTMACCTL.PF [UR6] ;  /* 0x00000000060079b9 */ /* 0x0007e40008040000 */
[----:B---3--:R-:W-:Y:S01]  /*0300*/  NOP ;  /* 0x0000000000007918 */ /* 0x008fe20000000000 */
.L_x_5:
[----:B------:R-:W-:Y:S05]  /*0310*/  BSYNC.RECONVERGENT B0 ;  /* 0x0000000000007941 */ /* 0x000fea0003800200 */
.L_x_4:
[----:B------:R-:W-:Y:S04]  /*0320*/  BSSY.RECONVERGENT B0, `(.L_x_6) ;  /* 0x000000a000007945 */ /* 0x000fe80003800200 */
        /* <DEDUP_REMOVED lines=9> */
.L_x_7:
[----:B------:R-:W-:Y:S05]  /*03c0*/  BSYNC.RECONVERGENT B0 ;  /* 0x0000000000007941 */ /* 0x000fea0003800200 */
.L_x_6:
[----:B------:R-:W3:Y:S01]  /*03d0*/  LDCU.64 UR6, c[0x0][0x888] ;  /* 0x00011100ff0677ac */ /* 0x000ee20008000a00 */
[----:B------:R-:W-:Y:S02]  /*03e0*/  UISETP.EQ.U32.AND UP1, UPT, UR4, URZ, UPT ;  /* 0x000000ff0400728c */ /* 0x000fe4000bf22070 */
[----:B------:R-:W-:Y:S02]  /*03f0*/  UPLOP3.LUT UP2, UPT, UPT, UPT, UPT, 0x80, 0x8 ;  /* 0x000000000008789c */ /* 0x000fe40003f4f070 */
[----:B---3--:R-:W-:-:S04]  /*0400*/  UISETP.NE.U32.AND UP0, UPT, UR6, URZ, UPT ;  /* 0x000000ff0600728c */ /* 0x008fc8000bf05070 */
[----:B------:R-:W-:-:S04]  /*0410*/  UISETP.NE.AND.EX UP0, UPT, UR7, URZ, UPT, UP0 ;  /* 0x000000ff0700728c */ /* 0x000fc8000bf05300 */
[----:B------:R-:W-:-:S04]  /*0420*/  UISETP.EQ.OR.EX UP3, UPT, UR5, URZ, !UP0, UP1 ;  /* 0x000000ff0500728c */ /* 0x000fc8000c762710 */
[----:B------:R-:W-:-:S05]  /*0430*/  UP2UR UR50, UPR, URZ, 0x8 ;  /* 0x00000008ff327883 */ /* 0x000fca0008000000 */
[----:B------:R-:W-:Y:S07]  /*0440*/  BRA.U !UP3, `(.L_x_8) ;  /* 0x000000010b207547 */ /* 0x000fee000b800000 */
[----:B-----5:R-:W-:Y:S01]  /*0450*/  R2UR UR6, R82 ;  /* 0x00000000520672ca */ /* 0x020fe200000e0000 */
[----:B------:R-:W-:Y:S02]  /*0460*/  UISETP.NE.U32.AND UP2, UPT, UR4, URZ, UPT ;  /* 0x000000ff0400728c */ /* 0x000fe4000bf45070 */
[----:B------:R-:W-:Y:S02]  /*0470*/  USEL UR4, URZ, 0xffffffff, UP0 ;  /* 0xffffffffff047887 */ /* 0x000fe40008000000 */
[----:B------:R-:W-:-:S08]  /*0480*/  UISETP.NE.AND.EX UP2, UPT, UR5, URZ, UPT, UP2 ;  /* 0x000000ff0500728c */ /* 0x000fd0000bf45320 */
[----:B------:R-:W-:-:S04]  /*0490*/  UISETP.NE.AND UP1, UPT, UR6, URZ, UPT ;  /* 0x000000ff0600728c */ /* 0x000fc8000bf25270 */
[----:B------:R-:W-:-:S04]  /*04a0*/  @!UP2 USEL UR4, URZ, 0xffffffff, UP1 ;  /* 0xffffffffff04a887 */ /* 0x000fc80008800000 */
[----:B------:R-:W-:-:S04]  /*04b0*/  ULOP3.LUT UR4, UR4, 0x1, URZ, 0xc0, !UPT ;  /* 0x0000000104047892 */ /* 0x000fc8000f8ec0ff */
[----:B------:R-:W-:-:S11]  /*04c0*/  UISETP.NE.U32.AND UP2, UPT, UR4, 0x1, UPT ;  /* 0x000000010400788c */ /* 0x000fd6000bf45070 */
.L_x_8:
[----:B------:R-:W3:Y:S01]  /*04d0*/  SHFL.IDX PT, R2, R154, RZ, 0x1f ;  /* 0x00001fff9a027589 */ /* 0x000ee200000e0000 */
[----:B------:R-:W-:-:S04]  /*04e0*/  UISETP.NE.AND UP1, UPT, UR8, 0x2, UPT ;  /* 0x000000020800788c */ /* 0x000fc8000bf25270 */
[----:B------:R-:W-:Y:S01]  /*04f0*/  USEL UR6, URZ, 0x1, UP1 ;  /* 0x00000001ff067887 */ /* 0x000fe20008800000 */
[----:B---3--:R-:W-:-:S13]  /*0500*/  ISETP.NE.AND P0, PT, R2, RZ, PT ;  /* 0x000000ff0200720c */ /* 0x008fda0003f05270 */
[----:B------:R-:W-:Y:S05]  /*0510*/  @P0 BRA `(.L_x_9) ;  /* 0x0000000000500947 */ /* 0x000fea0003800000 */
[----:B------:R-:W3:Y:S01]  /*0520*/  S2UR UR5, SR_CgaCtaId ;  /* 0x00000000000579c3 */ /* 0x000ee20000008800 */
[----:B------:R-:W-:Y:S01]  /*0530*/  UMOV UR7, 0x400 ;  /* 0x0000040000077882 */ /* 0x000fe20000000000 */
[----:B------:R-:W-:Y:S01]  /*0540*/  UMOV UR4, 0x1 ;  /* 0x0000000100047882 */ /* 0x000fe20000000000 */
[----:B------:R-:W-:Y:S01]  /*0550*/  ELECT P0, URZ, PT ;  /* 0x0000000000ff782f */ /* 0x000fe20003800000 */
[----:B------:R-:W-:-:S04]  /*0560*/  UIADD3 UR10, UPT, UPT, -UR4, 0x100000, URZ ;  /* 0x00100000040a7890 */ /* 0x000fc8000fffe1ff */
[----:B------:R-:W-:Y:S02]  /*0570*/  USHF.L.U32 UR11, UR10, 0xb, URZ ;  /* 0x0000000b0a0b7899 */ /* 0x000fe400080006ff */
[----:B------:R-:W-:Y:S02]  /*0580*/  USHF.L.U32 UR10, UR10, 0x1, URZ ;  /* 0x000000010a0a7899 */ /* 0x000fe400080006ff */
[----:B---3--:R-:W-:Y:S01]  /*0590*/  ULEA UR5, UR5, UR7, 0x18 ;  /* 0x0000000705057291 */ /* 0x008fe2000f8ec0ff */
[----:B------:R-:W3:Y:S11]  /*05a0*/  FENCE.VIEW.ASYNC.S ;  /* 0x00000000000073c6 */ /* 0x000ef60000000000 */
[----:B---3--:R3:W4:Y:S01]  /*05b0*/  SYNCS.EXCH.64 URZ, [UR5], UR10 ;  /* 0x0000000a05ff75b2 */ /* 0x0087220008000100 */
[----:B------:R3:W1:Y:S01]  /*05c0*/  SYNCS.EXCH.64 URZ, [UR5+0x28], UR10 ;  /* 0x0000280a05ff75b2 */ /* 0x0006620008000100 */
        /* <DEDUP_REMOVED lines=8> */
[----:B------:R-:W-:Y:S01]  /*0650*/  NOP ;  /* 0x0000000000007918 */ /* 0x000fe20000000000 */
.L_x_9:
[----:B------:R-:W2:Y:S01]  /*0660*/  SHFL.IDX PT, R2, R154, RZ, 0x1f ;  /* 0x00001fff9a027589 */ /* 0x000ea200000e0000 */
[----:B------:R-:W-:Y:S01]  /*0670*/  NOP ;  /* 0x0000000000007918 */ /* 0x000fe20000000000 */
[----:B--2---:R-:W-:-:S13]  /*0680*/  ISETP.NE.AND P0, PT, R2, 0x1, PT ;  /* 0x000000010200780c */ /* 0x004fda0003f05270 */
[----:B------:R-:W-:Y:S05]  /*0690*/  @P0 BRA `(.L_x_10) ;  /* 0x0000000000580947 */ /* 0x000fea0003800000 */
[----:B------:R-:W2:Y:S01]  /*06a0*/  S2UR UR7, SR_CgaCtaId ;  /* 0x00000000000779c3 */ /* 0x000ea20000008800 */
[----:B------:R-:W-:Y:S01]  /*06b0*/  UMOV UR9, 0x400 ;  /* 0x0000040000097882 */ /* 0x000fe20000000000 */
[----:B---3--:R-:W-:Y:S01]  /*06c0*/  UMOV UR5, 0x20 ;  /* 0x0000002000057882 */ /* 0x008fe20000000000 */
[----:B------:R-:W-:Y:S01]  /*06d0*/  UMOV UR4, 0x80 ;  /* 0x0000008000047882 */ /* 0x000fe20000000000 */
[----:B------:R-:W-:-:S04]  /*06e0*/  UIADD3 UR10, UPT, UPT, -UR5, 0x100000, URZ ;  /* 0x00100000050a7890 */ /* 0x000fc8000fffe1ff */
[----:B------:R-:W-:Y:S02]  /*06f0*/  USHF.L.U32 UR11, UR10, 0xb, URZ ;  /* 0x0000000b0a0b7899 */ /* 0x000fe400080006ff */
[----:B------:R-:W-:Y:S02]  /*0700*/  USHF.L.U32 UR10, UR10, 0x1, URZ ;  /* 0x000000010a0a7899 */ /* 0x000fe400080006ff */
[----:B------:R-:W-:-:S04]  /*0710*/  UIADD3 UR4, UPT, UPT, -UR4, 0x100000, URZ ;  /* 0x0010000004047890 */ /* 0x000fc8000fffe1ff */
[----:B------:R-:W-:Y:S02]  /*0720*/  USHF.L.U32 UR5, UR4, 0xb, URZ ;  /* 0x0000000b04057899 */ /* 0x000fe400080006ff */
[----:B------:R-:W-:Y:S01]  /*0730*/  USHF.L.U32 UR4, UR4, 0x1, URZ ;  /* 0x0000000104047899 */ /* 0x000fe200080006ff */
[----:B------:R-:W-:Y:S01]  /*0740*/  ELECT P0, URZ, PT ;  /* 0x0000000000ff782f */ /* 0x000fe20003800000 */
[----:B--2---:R-:W-:Y:S01]  /*0750*/  ULEA UR7, UR7, UR9, 0x18 ;  /* 0x0000000907077291 */ /* 0x004fe2000f8ec0ff */
[----:B------:R-:W2:Y:S11]  /*0760*/  FENCE.VIEW.ASYNC.S ;  /* 0x00000000000073c6 */ /* 0x000eb60000000000 */
[----:B--2---:R2:W3:Y:S01]  /*0770*/  SYNCS.EXCH.64 URZ, [UR7+0x50], UR10 ;  /* 0x0000500a07ff75b2 */ /* 0x0044e20008000100 */
        /* <DEDUP_REMOVED lines=8> */
.L_x_10:
[----:B------:R-:W4:Y:S01]  /*0800*/  SHFL.IDX PT, R2, R154, RZ, 0x1f ;  /* 0x00001fff9a027589 */ /* 0x000f2200000e0000 */
[----:B------:R-:W-:Y:S01]  /*0810*/  NOP ;  /* 0x0000000000007918 */ /* 0x000fe20000000000 */
[----:B----4-:R-:W-:-:S13]  /*0820*/  ISETP.NE.AND P0, PT, R2, 0x3, PT ;  /* 0x000000030200780c */ /* 0x010fda0003f05270 */
[----:B------:R-:W-:Y:S05]  /*0830*/  @P0 BRA `(.L_x_11) ;  /* 0x0000000000300947 */ /* 0x000fea0003800000 */
[----:B--23--:R-:W2:Y:S01]  /*0840*/  S2UR UR5, SR_CgaCtaId ;  /* 0x00000000000579c3 */ /* 0x00cea20000008800 */
[----:B------:R-:W-:Y:S01]  /*0850*/  UMOV UR7, 0x400 ;  /* 0x0000040000077882 */ /* 0x000fe20000000000 */
[----:B------:R-:W-:Y:S01]  /*0860*/  UMOV UR4, 0x20 ;  /* 0x0000002000047882 */ /* 0x000fe20000000000 */
[----:B------:R-:W-:Y:S01]  /*0870*/  ELECT P0, URZ, PT ;  /* 0x0000000000ff782f */ /* 0x000fe20003800000 */
[----:B------:R-:W-:-:S04]  /*0880*/  UIADD3 UR10, UPT, UPT, -UR4, 0x100000, URZ ;  /* 0x00100000040a7890 */ /* 0x000fc8000fffe1ff */
[----:B------:R-:W-:Y:S02]  /*0890*/  USHF.L.U32 UR11, UR10, 0xb, URZ ;  /* 0x0000000b0a0b7899 */ /* 0x000fe400080006ff */
[----:B------:R-:W-:Y:S02]  /*08a0*/  USHF.L.U32 UR10, UR10, 0x1, URZ ;  /* 0x000000010a0a7899 */ /* 0x000fe400080006ff */
[----:B--2---:R-:W-:Y:S01]  /*08b0*/  ULEA UR5, UR5, UR7, 0x18 ;  /* 0x0000000705057291 */ /* 0x004fe2000f8ec0ff */
[----:B------:R-:W2:Y:S11]  /*08c0*/  FENCE.VIEW.ASYNC.S ;  /* 0x00000000000073c6 */ /* 0x000eb60000000000 */
[----:B--2---:R4:W2:Y:S01]  /*08d0*/  SYNCS.EXCH.64 URZ, [UR5+0x90], UR10 ;  /* 0x0000900a05ff75b2 */ /* 0x0048a20008000100 */
[----:B------:R4:W3:Y:S02]  /*08e0*/  SYNCS.EXCH.64 URZ, [UR5+0x98], UR10 ;  /* 0x0000980a05ff75b2 */ /* 0x0008e40008000100 */
[----:B----4-:R-:W-:Y:S01]  /*08f0*/  NOP ;  /* 0x0000000000007918 */ /* 0x010fe20000000000 */
.L_x_11:
[----:B------:R-:W4:Y:S01]  /*0900*/  SHFL.IDX PT, R2, R154, RZ, 0x1f ;  /* 0x00001fff9a027589 */ /* 0x000f2200000e0000 */
[----:B------:R-:W-:Y:S01]  /*0910*/  NOP ;  /* 0x0000000000007918 */ /* 0x000fe20000000000 */
[----:B----4-:R-:W-:-:S13]  /*0920*/  ISETP.NE.AND P0, PT, R2, 0x4, PT ;  /* 0x000000040200780c */ /* 0x010fda0003f05270 */
[----:B------:R-:W-:Y:S05]  /*0930*/  @P0 BRA `(.L_x_12) ;  /* 0x00000000004c0947 */ /* 0x000fea0003800000 */
[----:B--23--:R-:W2:Y:S01]  /*0940*/  S2UR UR5, SR_CgaCtaId ;  /* 0x00000000000579c3 */ /* 0x00cea20000008800 */
[----:B------:R-:W-:Y:S01]  /*0950*/  UMOV UR9, 0x100 ;  /* 0x0000010000097882 */ /* 0x000fe20000000000 */
[----:B------:R-:W-:Y:S01]  /*0960*/  UMOV UR7, 0x400 ;  /* 0x0000040000077882 */ /* 0x000fe20000000000 */
[----:B------:R-:W-:Y:S01]  /*0970*/  USEL UR9, UR9, 0xe0, UP2 ;  /* 0x000000e009097887 */ /* 0x000fe20009000000 */
[----:B------:R-:W-:Y:S01]  /*0980*/  UMOV UR4, 0x1 ;  /* 0x0000000100047882 */ /* 0x000fe20000000000 */
[----:B------:R-:W-:Y:S01]  /*0990*/  ELECT P0, URZ, PT ;  /* 0x0000000000ff782f */ /* 0x000fe20003800000 */
[----:B------:R-:W-:-:S04]  /*09a0*/  UIADD3 UR10, UPT, UPT, -UR4, 0x100000, URZ ;  /* 0x00100000040a7890 */ /* 0x000fc8000fffe1ff */
[----:B------:R-:W-:Y:S02]  /*09b0*/  USHF.L.U32 UR11, UR10, 0xb, URZ ;  /* 0x0000000b0a0b7899 */ /* 0x000fe400080006ff */
[----:B------:R-:W-:Y:S02]  /*09c0*/  USHF.L.U32 UR10, UR10, 0x1, URZ ;  /* 0x000000010a0a7899 */ /* 0x000fe400080006ff */
[----:B------:R-:W-:-:S04]  /*09d0*/  UIADD3 UR12, UPT, UPT, -UR9, 0x100000, URZ ;  /* 0x00100000090c7890 */ /* 0x000fc8000fffe1ff */
[----:B------:R-:W-:Y:S02]  /*09e0*/  USHF.L.U32 UR13, UR12, 0xb, URZ ;  /* 0x0000000b0c0d7899 */ /* 0x000fe400080006ff */
[----:B------:R-:W-:Y:S02]  /*09f0*/  USHF.L.U32 UR12, UR12, 0x1, URZ ;  /* 0x000000010c0c7899 */ /* 0x000fe400080006ff */
[----:B--2---:R-:W-:Y:S01]  /*0a00*/  ULEA UR5, UR5, UR7, 0x18 ;  /* 0x0000000705057291 */ /* 0x004fe2000f8ec0ff */
[----:B------:R-:W2:Y:S11]  /*0a10*/  FENCE.VIEW.ASYNC.S ;  /* 0x00000000000073c6 */ /* 0x000eb60000000000 */
[----:B--2---:R4:W2:Y:S01]  /*0a20*/  SYNCS.EXCH.64 URZ, [UR5+0xa0], UR10 ;  /* 0x0000a00a05ff75b2 */ /* 0x0048a20008000100 */
[----:B------:R4:W3:Y:S01]  /*0a30*/  SYNCS.EXCH.64 URZ, [UR5+0xb0], UR12 ;  /* 0x0000b00c05ff75b2 */ /* 0x0008e20008000100 */
[----:B------:R4:W1:Y:S01]  /*0a40*/  SYNCS.EXCH.64 URZ, [UR5+0xa8], UR10 ;  /* 0x0000a80a05ff75b2 */ /* 0x0008620008000100 */
[----:B------:R4:W1:Y:S02]  /*0a50*/  SYNCS.EXCH.64 URZ, [UR5+0xb8], UR12 ;  /* 0x0000b80c05ff75b2 */ /* 0x0008640008000100 */
[----:B----4-:R-:W-:Y:S01]  /*0a60*/  NOP ;  /* 0x0000000000007918 */ /* 0x010fe20000000000 */
.L_x_12:
[----:B------:R-:W4:Y:S01]  /*0a70*/  SHFL.IDX PT, R2, R154, RZ, 0x1f ;  /* 0x00001fff9a027589 */ /* 0x000f2200000e0000 */
[----:B------:R-:W-:Y:S01]  /*0a80*/  NOP ;  /* 0x0000000000007918 */ /* 0x000fe20000000000 */
[----:B----4-:R-:W-:-:S13]  /*0a90*/  ISETP.NE.AND P0, PT, R2, 0x5, PT ;  /* 0x000000050200780c */ /* 0x010fda0003f05270 */
[----:B------:R-:W-:Y:S05]  /*0aa0*/  @P0 BRA `(.L_x_13) ;  /* 0x0000000000480947 */ /* 0x000fea0003800000 */
[----:B--2---:R-:W2:Y:S01]  /*0ab0*/  S2UR UR7, SR_CgaCtaId ;  /* 0x00000000000779c3 */ /* 0x004ea20000008800 */
        /* <DEDUP_REMOVED lines=12> */
[----:B--2---:R4:W2:Y:S01]  /*0b80*/  SYNCS.EXCH.64 URZ, [UR7+0xc0], UR10 ;  /* 0x0000c00a07ff75b2 */ /* 0x0048a20008000100 */
[----:B------:R4:W3:Y:S01]  /*0b90*/  SYNCS.EXCH.64 URZ, [UR7+0xd0], UR4 ;  /* 0x0000d00407ff75b2 */ /* 0x0008e20008000100 */
[----:B------:R4:W1:Y:S01]  /*0ba0*/  SYNCS.EXCH.64 URZ, [UR7+0xc8], UR10 ;  /* 0x0000c80a07ff75b2 */ /* 0x0008620008000100 */
[----:B------:R4:W1:Y:S02]  /*0bb0*/  SYNCS.EXCH.64 URZ, [UR7+0xd8], UR4 ;  /* 0x0000d80407ff75b2 */ /* 0x0008640008000100 */
[----:B----4-:R-:W-:Y:S01]  /*0bc0*/  NOP ;  /* 0x0000000000007918 */ /* 0x010fe20000000000 */
.L_x_13:
        /* <DEDUP_REMOVED lines=18> */
.L_x_14:
[----:B--23--:R-:W2:Y:S01]  /*0cf0*/  S2UR UR5, SR_CTAID.X ;  /* 0x00000000000579c3 */ /* 0x00cea20000002500 */
[----:B------:R-:W-:-:S05]  /*0d00*/  CS2R.32 R152, SR_CgaSize ;  /* 0x0000000000987805 */ /* 0x000fca0000008a00 */
[----:B------:R-:W-:-:S05]  /*0d10*/  IMAD R152, R152, -0xa0, RZ ;  /* 0xffffff6098987824 */ /* 0x000fca00078e02ff */
[----:B------:R-:W-:-:S14]  /*0d20*/  R2UR UR9, R152 ;  /* 0x00000000980972ca */ /* 0x000fdc00000e0000 */
[----:B------:R-:W3:Y:S01]  /*0d30*/  LDCU UR9, c[0x0][UR9+0x2b0] ;  /* 0x00005600090977ac */ /* 0x000ee20008000800 */
[----:B------:R-:W-:Y:S01]  /*0d40*/  NOP ;  /* 0x0000000000007918 */ /* 0x000fe20000000000 */
[----:B------:R-:W-:-:S05]  /*0d50*/  CS2R.32 R152, SR_CgaSize ;  /* 0x0000000000987805 */ /* 0x000fca0000008a00 */
[----:B------:R-:W-:-:S05]  /*0d60*/  IMAD R152, R152, -0xa0, RZ ;  /* 0xffffff6098987824 */ /* 0x000fca00078e02ff */
[----:B------:R-:W-:-:S14]  /*0d70*/  R2UR UR7, R152 ;  /* 0x00000000980772ca */ /* 0x000fdc00000e0000 */
[----:B------:R-:W4:Y:S01]  /*0d80*/  LDCU UR7, c[0x0][UR7+0x2b4] ;  /* 0x00005680070777ac */ /* 0x000f220008000800 */
[----:B------:R-:W1:Y:S08]  /*0d90*/  S2UR UR4, SR_CTAID.Y ;  /* 0x00000000000479c3 */ /* 0x000e700000002600 */
[----:B------:R-:W4:Y:S01]  /*0da0*/  LDC R9, c[0x0][0xb24] ;  /* 0x0002c900ff097b82 */ /* 0x000f220000000800 */
[----:B--2---:R-:W-:-:S02]  /*0db0*/  I2FP.F32.U32 R4, UR5 ;  /* 0x0000000500047c45 */ /* 0x004fc40008201000 */
[----:B------:R-:W-:-:S05]  /*0dc0*/  CS2R.32 R5, SR_CgaSize ;  /* 0x0000000000057805 */ /* 0x000fca0000008a00 */
[----:B------:R-:W-:-:S06]  /*0dd0*/  IMAD R5, R5, -0xa0, RZ ;  /* 0xffffff6005057824 */ /* 0x000fcc00078e02ff */
[----:B------:R-:W2:Y:S01]  /*0de0*/  LDC R5, c[0x0][R5+0x2a0] ;  /* 0x0000a80005057b82 */ /* 0x000ea20000000800 */
[----:B------:R-:W-:Y:S01]  /*0df0*/  MOV R21, UR5 ;  /* 0x0000000500157c02 */ /* 0x000fe20008000f00 */
[----:B---3--:R-:W-:Y:S01]  /*0e00*/  FMUL R4, R4, UR9 ;  /* 0x0000000904047c20 */ /* 0x008fe20008400000 */
[----:B-1----:R-:W-:Y:S02]  /*0e10*/  I2FP.F32.U32 R2, UR4 ;  /* 0x0000000400027c45 */ /* 0x002fe40008201000 */
[----:B------:R-:W-:-:S05]  /*0e20*/  CS2R.32 R3, SR_CgaSize ;  /* 0x0000000000037805 */ /* 0x000fca0000008a00 */
[----:B------:R-:W-:-:S06]  /*0e30*/  IMAD R3, R3, -0xa0, RZ ;  /* 0xffffff6003037824 */ /* 0x000fcc00078e02ff */
[----:B------:R-:W1:Y:S01]  /*0e40*/  LDC R3, c[0x0][R3+0x2a4] ;  /* 0x0000a90003037b82 */ /* 0x000e620000000800 */
[----:B------:R-:W3:Y:S01]  /*0e50*/  F2I.U32.TRUNC.NTZ R152, R4 ;  /* 0x0000000400987305 */ /* 0x000ee2000020f000 */
[----:B------:R-:W-:Y:S01]  /*0e60*/  MOV R20, UR4 ;  /* 0x0000000400147c02 */ /* 0x000fe20008000f00 */
[----:B----4-:R-:W-:-:S05]  /*0e70*/  FMUL R2, R2, UR7 ;  /* 0x0000000702027c20 */ /* 0x010fca0008400000 */
[----:B------:R-:W-:Y:S01]  /*0e80*/  BAR.SYNC.DEFER_BLOCKING 0x0 ;  /* 0x0000000000007b1d */ /* 0x000fe20000010000 */
[----:B------:R-:W-:-:S05]  /*0e90*/  ISETP.GE.AND P0, PT, R9, 0x1, PT ;  /* 0x000000010900780c */ /* 0x000fca0003f06270 */
[----:B------:R-:W4:Y:S02]  /*0ea0*/  F2I.U32.TRUNC.NTZ R150, R2 ;  /* 0x0000000200967305 */ /* 0x000f24000020f000 */
[----:B------:R-:W1:Y:S01]  /*0eb0*/  S2UR UR36, SR_CTAID.Z ;  /* 0x00000000002479c3 */ /* 0x000e620000002700 */
[----:B---3--:R-:W-:-:S05]  /*0ec0*/  IADD3 R152, PT, PT, -R152, RZ, RZ ;  /* 0x000000ff98987210 */ /* 0x008fca0007ffe1ff */
[----:B--2---:R-:W-:Y:S01]  /*0ed0*/  IMAD R152, R5, R152, UR5 ;  /* 0x0000000505987e24 */ /* 0x004fe2000f8e0298 */
[----:B----4-:R-:W-:-:S05]  /*0ee0*/  IADD3 R150, PT, PT, -R150, RZ, RZ ;  /* 0x000000ff96967210 */ /* 0x010fca0007ffe1ff */
[----:B-1----:R-:W-:Y:S01]  /*0ef0*/  IMAD R150, R3, R150, UR4 ;  /* 0x0000000403967e24 */ /* 0x002fe2000f8e0296 */
[----:B------:R-:W-:Y:S06]  /*0f00*/  @!P0 BRA `(.L_x_15) ;  /* 0x0000000000b88947 */ /* 0x000fec0003800000 */
[----:B------:R-:W1:Y:S01]  /*0f10*/  LDC.64 R4, c[0x0][0xb18] ;  /* 0x0002c600ff047b82 */ /* 0x000e620000000a00 */
[----:B------:R-:W-:-:S07]  /*0f20*/  ISETP.NE.AND P0, PT, R9, 0x1, PT ;  /* 0x000000010900780c */ /* 0x000fce0003f05270 */
[----:B------:R-:W2:Y:S08]  /*0f30*/  LDC R10, c[0x0][0xb0c] ;  /* 0x0002c300ff0a7b82 */ /* 0x000eb00000000800 */
[----:B------:R-:W3:Y:S08]  /*0f40*/  LDC R11, c[0x0][0x370] ;  /* 0x0000dc00ff0b7b82 */ /* 0x000ef00000000800 */
[----:B------:R-:W4:Y:S01]  /*0f50*/  LDC R12, c[0x0][0x374] ;  /* 0x0000dd00ff0c7b82 */ /* 0x000f220000000800 */
[----:B-1----:R-:W-:-:S07]  /*0f60*/  ISETP.NE.AND P1, PT, R4, 0x1, PT ;  /* 0x000000010400780c */ /* 0x002fce0003f25270 */
[----:B------:R-:W3:Y:S01]  /*0f70*/  LDC.64 R6, c[0x0][0xb10] ;  /* 0x0002c400ff067b82 */ /* 0x000ee20000000a00 */
[----:B--2---:R-:W-:-:S07]  /*0f80*/  ISETP.NE.AND P2, PT, R10, 0x1, PT ;  /* 0x000000010a00780c */ /* 0x004fce0003f45270 */
[----:B------:R-:W1:Y:S08]  /*0f90*/  LDC R8, c[0x0][0xb20] ;  /* 0x0002c800ff087b82 */ /* 0x000e700000000800 */
[----:B------:R-:W2:Y:S01]  /*0fa0*/  LDC.64 R2, c[0x0][0xb28] ;  /* 0x0002ca00ff027b82 */ /* 0x000ea20000000a00 */
[----:B----4-:R-:W-:-:S04]  /*0fb0*/  IMAD.HI.U32 R13, R12, R5, RZ ;  /* 0x000000050c0d7227 */ /* 0x010fc800078e00ff */
[----:B------:R-:W-:-:S04]  /*0fc0*/  IMAD.HI.U32 R5, R20, R5, RZ ;  /* 0x0000000514057227 */ /* 0x000fc800078e00ff */
[----:B---3--:R-:W-:-:S04]  /*0fd0*/  IMAD.HI.U32 R14, R11, R6, RZ ;  /* 0x000000060b0e7227 */ /* 0x008fc800078e00ff */
[C---:B------:R-:W-:Y:S01]  /*0fe0*/  IMAD.HI.U32 R16, R21.reuse, R6, RZ ;  /* 0x0000000615107227 */ /* 0x040fe200078e00ff */
[-C--:B------:R-:W-:Y:S02]  /*0ff0*/  @P2 SHF.R.U32.HI R11, RZ, R7.reuse, R14 ;  /* 0x00000007ff0b2219 */ /* 0x080fe4000001160e */
[-C--:B-1----:R-:W-:Y:S02]  /*1000*/  @P1 SHF.R.U32.HI R12, RZ, R8.reuse, R13 ;  /* 0x00000008ff0c1219 */ /* 0x082fe4000001160d */
[----:B------:R-:W-:Y:S02]  /*1010*/  SHF.R.U32.HI R5, RZ, R8, R5 ;  /* 0x00000008ff057219 */ /* 0x000fe40000011605 */
[----:B------:R-:W-:Y:S02]  /*1020*/  SHF.R.U32.HI R16, RZ, R7, R16 ;  /* 0x00000007ff107219 */ /* 0x000fe40000011610 */
[----:B------:R-:W-:Y:S01]  /*1030*/  SEL R5, R20, R5, !P1 ;  /* 0x0000000514057207 */ /* 0x000fe20004800000 */
[----:B--2---:R-:W-:Y:S01]  /*1040*/  IMAD.HI.U32 R14, R12, R2, RZ ;  /* 0x000000020c0e7227 */ /* 0x004fe200078e00ff */
[----:B------:R-:W-:-:S02]  /*1050*/  SEL R7, R21, R16, !P2 ;  /* 0x0000001015077207 */ /* 0x000fc40005000000 */
[----:B------:R-:W-:Y:S01]  /*1060*/  IADD3 R13, PT, PT, -R5, RZ, RZ ;  /* 0x000000ff050d7210 */ /* 0x000fe20007ffe1ff */
[----:B------:R-:W-:Y:S01]  /*1070*/  IMAD.HI.U32 R6, R11, R2, RZ ;  /* 0x000000020b067227 */ /* 0x000fe200078e00ff */
[----:B------:R-:W-:-:S03]  /*1080*/  @P0 SHF.R.U32.HI R12, RZ, R3, R14 ;  /* 0x00000003ff0c0219 */ /* 0x000fc6000001160e */
[----:B------:R-:W-:Y:S01]  /*1090*/  IMAD R13, R4, R13, R20 ;  /* 0x0000000d040d7224 */ /* 0x000fe200078e0214 */
[----:B------:R-:W-:Y:S01]  /*10a0*/  @P0 SHF.R.U32.HI R11, RZ, R3, R6 ;  /* 0x00000003ff0b0219 */ /* 0x000fe20000011606 */
[----:B------:R-:W-:-:S04]  /*10b0*/  IMAD R12, R12, R9, RZ ;  /* 0x000000090c0c7224 */ /* 0x000fc800078e02ff */
[----:B------:R-:W-:Y:S01]  /*10c0*/  IMAD R6, R11, R9, RZ ;  /* 0x000000090b067224 */ /* 0x000fe200078e02ff */
[----:B------:R-:W-:-:S04]  /*10d0*/  ISETP.GE.AND P1, PT, R5, R12, PT ;  /* 0x0000000c0500720c */ /* 0x000fc80003f26270 */
[----:B------:R-:W-:Y:S01]  /*10e0*/  ISETP.GE.OR P1, PT, R7, R6, P1 ;  /* 0x000000060700720c */ /* 0x000fe20000f26670 */
[----:B------:R-:W-:-:S05]  /*10f0*/  IMAD.HI.U32 R6, R5, R2, RZ ;  /* 0x0000000205067227 */ /* 0x000fca00078e00ff */
[----:B------:R-:W-:-:S04]  /*1100*/  SHF.R.U32.HI R6, RZ, R3, R6 ;  /* 0x00000003ff067219 */ /* 0x000fc80000011606 */
[----:B------:R-:W-:-:S03]  /*1110*/  SEL R6, R5, R6, !P0 ;  /* 0x0000000605067207 */ /* 0x000fc60004000000 */
[----:B------:R-:W-:Y:S01]  /*1120*/  @!P1 IMAD.HI.U32 R8, R7, R2, RZ ;  /* 0x0000000207089227 */ /* 0x000fe200078e00ff */
[----:B------:R-:W-:-:S04]  /*1130*/  IADD3 R2, PT, PT, -R6, RZ, RZ ;  /* 0x000000ff06027210 */ /* 0x000fc80007ffe1ff */
[----:B------:R-:W-:Y:S01]  /*1140*/  @!P1 SHF.R.U32.HI R8, RZ, R3, R8 ;  /* 0x00000003ff089219 */ /* 0x000fe20000011608 */
[----:B------:R-:W-:-:S03]  /*1150*/  IMAD R2, R9, R2, R5 ;  /* 0x0000000209027224 */ /* 0x000fc600078e0205 */
[----:B------:R-:W-:-:S05]  /*1160*/  @!P1 SEL R3, R7, R8, !P0 ;  /* 0x0000000807039207 */ /* 0x000fca0004000000 */
[--C-:B------:R-:W-:Y:S02]  /*1170*/  @!P1 IMAD.IADD R6, R6, 0x1, -R3.reuse ;  /* 0x0000000106069824 */ /* 0x100fe400078e0a03 */
[----:B------:R-:W-:Y:S01]  /*1180*/  @!P1 IMAD R3, R2, R11, R3 ;  /* 0x0000000b02039224 */ /* 0x000fe200078e0203 */
[----:B------:R-:W-:Y:S01]  /*1190*/  IADD3 R2, PT, PT, -R7, RZ, RZ ;  /* 0x000000ff07027210 */ /* 0x000fe20007ffe1ff */
[----:B------:R-:W-:Y:S02]  /*11a0*/  @!P1 IMAD R5, R6, R9, R7 ;  /* 0x0000000906059224 */ /* 0x000fe400078e0207 */
[----:B------:R-:W-:Y:S02]  /*11b0*/  @!P1 IMAD.MOV.U32 R7, RZ, RZ, R3 ;  /* 0x000000ffff079224 */ /* 0x000fe400078e0003 */
[----:B------:R-:W-:Y:S02]  /*11c0*/  IMAD R2, R10, R2, R21 ;  /* 0x000000020a027224 */ /* 0x000fe400078e0215 */
[----:B------:R-:W-:-:S02]  /*11d0*/  IMAD R20, R5, R4, R13 ;  /* 0x0000000405147224 */ /* 0x000fc400078e020d */
[----:B------:R-:W-:Y:S02]  /*11e0*/  IMAD R21, R7, R10, R2 ;  /* 0x0000000a07157224 */ /* 0x000fe400078e0202 */
.L_x_15:
[----:B------:R-:W1:Y:S01]  /*11f0*/  LDCU UR4, c[0x0][0xb30] ;  /* 0x00016600ff0477ac */ /* 0x000e620008000800 */
[----:B------:R-:W2:Y:S08]  /*1200*/  S2UR UR37, SR_CgaCtaId ;  /* 0x00000000002579c3 */ /* 0x000eb00000008800 */
[----:B------:R-:W3:Y:S01]  /*1210*/  LDC R72, c[0x0][0xb24] ;  /* 0x0002c900ff487b82 */ /* 0x000ee20000000800 */
[----:B-1----:R-:W-:-:S09]  /*1220*/  UISETP.NE.AND UP1, UPT, UR4, 0x1, UPT ;  /* 0x000000010400788c */ /* 0x002fd2000bf25270 */
[----:B--2---:R-:W-:Y:S05]  /*1230*/  BRA.U UP1, `(.L_x_16) ;  /* 0x0000000101407547 */ /* 0x004fea000b800000 */
[----:B------:R-:W1:Y:S08]  /*1240*/  LDC.64 R4, c[0x0][0xb10] ;  /* 0x0002c400ff047b82 */ /* 0x000e700000000a00 */
[----:B------:R-:W2:Y:S08]  /*1250*/  LDC.64 R2, c[0x0][0xb18] ;  /* 0x0002c600ff027b82 */ /* 0x000eb00000000a00 */
[----:B------:R-:W4:Y:S08]  /*1260*/  LDC R6, c[0x0][0xb20] ;  /* 0x0002c800ff067b82 */ /* 0x000f300000000800 */
[----:B------:R-:W3:Y:S01]  /*1270*/  LDC R8, c[0x0][0xb0c] ;  /* 0x0002c300ff087b82 */ /* 0x000ee20000000800 */
[----:B-1----:R-:W-:-:S05]  /*1280*/  IMAD.HI.U32 R4, R21, R4, RZ ;  /* 0x0000000415047227 */ /* 0x002fca00078e00ff */
[----:B------:R-:W-:Y:S01]  /*1290*/  SHF.R.U32.HI R4, RZ, R5, R4 ;  /* 0x00000005ff047219 */ /* 0x000fe20000011604 */
[----:B--2---:R-:W-:Y:S01]  /*12a0*/  IMAD.HI.U32 R3, R20, R3, RZ ;  /* 0x0000000314037227 */ /* 0x004fe200078e00ff */
[----:B------:R-:W-:-:S04]  /*12b0*/  ISETP.NE.AND P0, PT, R2, 0x1, PT ;  /* 0x000000010200780c */ /* 0x000fc80003f05270 */
[----:B----4-:R-:W-:-:S04]  /*12c0*/  SHF.R.U32.HI R3, RZ, R6, R3 ;  /* 0x00000006ff037219 */ /* 0x010fc80000011603 */
[----:B------:R-:W-:Y:S02]  /*12d0*/  SEL R3, R20, R3, !P0 ;  /* 0x0000000314037207 */ /* 0x000fe40004000000 */
[----:B---3--:R-:W-:-:S04]  /*12e0*/  ISETP.NE.AND P1, PT, R8, 0x1, PT ;  /* 0x000000010800780c */ /* 0x008fc80003f25270 */
[----:B------:R-:W-:-:S05]  /*12f0*/  SEL R4, R21, R4, !P1 ;  /* 0x0000000415047207 */ /* 0x000fca0004800000 */
[----:B------:R-:W-:Y:S02]  /*1300*/  IMAD.IADD R5, R3, 0x1, -R4 ;  /* 0x0000000103057824 */ /* 0x000fe400078e0a04 */
[----:B------:R-:W-:Y:S02]  /*1310*/  IMAD.IADD R3, R4, 0x1, -R3 ;  /* 0x0000000104037824 */ /* 0x000fe400078e0a03 */
[----:B------:R-:W-:Y:S02]  /*1320*/  IMAD R21, R5, R8, R21 ;  /* 0x0000000805157224 */ /* 0x000fe400078e0215 */
[----:B------:R-:W-:-:S07]  /*1330*/  IMAD R20, R3, R2, R20 ;  /* 0x0000000203147224 */ /* 0x000fce00078e0214 */
.L_x_16:
[----:B------:R-:W-:Y:S01]  /*1340*/  BAR.SYNC.DEFER_BLOCKING 0x0 ;  /* 0x0000000000007b1d */ /* 0x000fe20000010000 */
[----:B------:R-:W-:Y:S01]  /*1350*/  UISETP.NE.AND UP1, UPT, UR8, 0x2, UPT ;  /* 0x000000020800788c */ /* 0x000fe2000bf25270 */
[----:B------:R-:W-:Y:S02]  /*1360*/  ISETP.NE.OR P5, PT, R0, 0x2, !P5 ;  /* 0x000000020000780c */ /* 0x000fe40006fa5670 */
[----:B------:R-:W-:-:S06]  /*1370*/  LOP3.LUT R2, R167, 0x1f, RZ, 0xc0, !PT ;  /* 0x0000001fa7027812 */ /* 0x000fcc00078ec0ff */
[----:B------:R-:W-:Y:S05]  /*1380*/  BRA.U UP1, `(.L_x_17) ;  /* 0x0000001101847547 */ /* 0x000fea000b800000 */
[----:B------:R-:W1:Y:S01]  /*1390*/  LDCU UR13, c[0x0][0x38c] ;  /* 0x00007180ff0d77ac */ /* 0x000e620008000800 */
[----:B------:R-:W2:Y:S01]  /*13a0*/  LDC R9, c[0x0][0x370] ;  /* 0x0000dc00ff097b82 */ /* 0x000ea20000000800 */
[----:B------:R-:W-:Y:S01]  /*13b0*/  PLOP3.LUT P1, PT, PT, PT, UP2, 0x80, 0x8 ;  /* 0x000000000008781c */ /* 0x000fe20003f2f028 */
[----:B------:R-:W-:Y:S01]  /*13c0*/  HFMA2 R12, -RZ, RZ, 0, 0 ;  /* 0x00000000ff0c7431 */ /* 0x000fe200000001ff */
[----:B------:R-:W-:Y:S01]  /*13d0*/  ISETP.EQ.OR P4, PT, R2, RZ, P5 ;  /* 0x000000ff0200720c */ /* 0x000fe20002f82670 */
[----:B------:R-:W-:Y:S01]  /*13e0*/  IMAD.MOV.U32 R15, RZ, RZ, 0x1 ;  /* 0x00000001ff0f7424 */ /* 0x000fe200078e00ff */
[----:B------:R-:W-:Y:S01]  /*13f0*/  PLOP3.LUT P1, PT, P1, PT, PT, 0x8, 0x80 ;  /* 0x000000000080781c */ /* 0x000fe20000f2e170 */
[----:B------:R-:W-:Y:S01]  /*1400*/  IMAD.MOV.U32 R14, RZ, RZ, RZ ;  /* 0x000000ffff0e7224 */ /* 0x000fe200078e00ff */
[----:B------:R-:W-:Y:S01]  /*1410*/  MOV R8, 0x1 ;  /* 0x0000000100087802 */ /* 0x000fe20000000f00 */
[----:B------:R-:W4:Y:S01]  /*1420*/  LDC R0, c[0x0][0x374] ;  /* 0x0000dd00ff007b82 */ /* 0x000f220000000800 */
[----:B------:R-:W-:Y:S01]  /*1430*/  IMAD.MOV.U32 R10, RZ, RZ, RZ ;  /* 0x000000ffff0a7224 */ /* 0x000fe200078e00ff */
[----:B------:R-:W2:Y:S01]  /*1440*/  LDCU.64 UR22, c[0x0][0x348] ;  /* 0x00006900ff1677ac */ /* 0x000ea20008000a00 */
[----:B------:R-:W-:Y:S01]  /*1450*/  UMOV UR6, URZ ;  /* 0x000000ff00067c82 */ /* 0x000fe20008000000 */
[----:B-1----:R-:W-:-:S04]  /*1460*/  UIADD3 UR5, UPT, UPT, UR13, 0x3f, URZ ;  /* 0x0000003f0d057890 */ /* 0x002fc8000fffe0ff */
[----:B------:R-:W-:-:S04]  /*1470*/  USHF.R.S32.HI UR4, URZ, 0x1f, UR5 ;  /* 0x0000001fff047899 */ /* 0x000fc80008011405 */
[----:B------:R-:W-:-:S04]  /*1480*/  ULEA.HI UR4, UR4, UR5, URZ, 0x6 ;  /* 0x0000000504047291 */ /* 0x000fc8000f8f30ff */
[----:B------:R-:W-:Y:S02]  /*1490*/  USHF.R.S32.HI UR15, URZ, 0x6, UR4 ;  /* 0x00000006ff0f7899 */ /* 0x000fe40008011404 */
[----:B------:R-:W-:Y:S02]  /*14a0*/  UIADD3 UR4, UPT, UPT, UR13, -0x1, URZ ;  /* 0xffffffff0d047890 */ /* 0x000fe4000fffe0ff */
[----:B------:R-:W-:Y:S02]  /*14b0*/  UISETP.LT.U32.AND UP0, UPT, UR15, 0x5, UPT ;  /* 0x000000050f00788c */ /* 0x000fe4000bf01070 */
[----:B------:R-:W-:Y:S02]  /*14c0*/  UISETP.GE.U32.AND UP1, UPT, UR4, -0x7f, UPT ;  /* 0xffffff810400788c */ /* 0x000fe4000bf26070 */
[----:B------:R-:W-:Y:S02]  /*14d0*/  USEL UR14, UR15, 0x5, UP0 ;  /* 0x000000050f0e7887 */ /* 0x000fe40008000000 */
[----:B------:R-:W-:-:S02]  /*14e0*/  UIADD3 UR13, UPT, UPT, UR13, 0x7e, URZ ;  /* 0x0000007e0d0d7890 */ /* 0x000fc4000fffe0ff */
[----:B------:R-:W-:Y:S02]  /*14f0*/  UIADD3 UR5, UPT, UPT, UR14, -0x1, URZ ;  /* 0xffffffff0e057890 */ /* 0x000fe4000fffe0ff */
[----:B------:R-:W-:-:S03]  /*1500*/  UIADD3 UR7, UPT, UPT, UR15, -UR14, URZ ;  /* 0x8000000e0f077290 */ /* 0x000fc6000fffe0ff */
[----:B------:R-:W-:-:S04]  /*1510*/  @UP1 UIADD3 UR5, UPT, UPT, UR14, URZ, URZ ;  /* 0x000000ff0e051290 */ /* 0x000fc8000fffe0ff */
[----:B--2---:R-:W-:-:S12]  /*1520*/  UIADD3 UR5, UPT, UPT, UR5, 0x1, URZ ;  /* 0x0000000105057890 */ /* 0x004fd8000fffe0ff */
.L_x_35:
[----:B------:R-:W-:Y:S01]  /*1530*/  UISETP.NE.AND UP0, UPT, UR37, URZ, UPT ;  /* 0x000000ff2500728c */ /* 0x000fe2000bf05270 */
[----:B------:R-:W1:Y:S08]  /*1540*/  S2UR UR37, SR_CgaCtaId ;  /* 0x00000000002579c3 */ /* 0x000e700000008800 */
[----:B------:R-:W-:Y:S05]  /*1550*/  BRA.U UP0, `(.L_x_18) ;  /* 0x0000000100347547 */ /* 0x000fea000b800000 */
[----:B------:R-:W2:Y:S01]  /*1560*/  S2R R2, SR_CgaCtaId ;  /* 0x0000000000027919 */ /* 0x000ea20000008800 */
[----:B------:R-:W-:-:S04]  /*1570*/  MOV R3, 0x400 ;  /* 0x0000040000037802 */ /* 0x000fc80000000f00 */
[----:B--2---:R-:W-:Y:S02]  /*1580*/  LEA R3, R2, R3, 0x18 ;  /* 0x0000000302037211 */ /* 0x004fe400078ec0ff */
[----:B------:R-:W-:-:S03]  /*1590*/  SHF.L.U32 R2, R8, 0x1f, RZ ;  /* 0x0000001f08027819 */ /* 0x000fc600000006ff */
[----:B------:R-:W-:-:S04]  /*15a0*/  IMAD R3, R10, 0x8, R3 ;  /* 0x000000080a037824 */ /* 0x000fc800078e0203 */
[----:B------:R-:W2:Y:S02]  /*15b0*/  SYNCS.PHASECHK.TRANS64.TRYWAIT P0, [R3+URZ+0xf0], R2 ;  /* 0x0000f002030075a7 */ /* 0x000ea400080011ff */
[----:B--2---:R-:W-:Y:S05]  /*15c0*/  @!P0 BRA `(.L_x_19) ;  /* 0x0000009800ac8947 */ /* 0x004fea0003800000 */
.L_x_124:
[----:B------:R-:W-:Y:S01]  /*15d0*/  VIADD R10, R10, 0x1 ;  /* 0x000000010a0a7836 */ /* 0x000fe20000000000 */
[----:B------:R2:W-:Y:S04]  /*15e0*/  SYNCS.ARRIVE.TRANS64.A1T0 RZ, [R3+URZ+0xe0], RZ ;  /* 0x0000e0ff03ff79a7 */ /* 0x0005e800081000ff */
[----:B------:R-:W-:-:S04]  /*15f0*/  ISETP.NE.AND P0, PT, R10, 0x2, PT ;  /* 0x000000020a00780c */ /* 0x000fc80003f05270 */
[----:B------:R-:W-:Y:S02]  /*1600*/  SEL R10, R10, RZ, P0 ;  /* 0x000000ff0a0a7207 */ /* 0x000fe40000000000 */
[----:B--2---:R-:W-:-:S04]  /*1610*/  SEL R3, RZ, 0x1, P0 ;  /* 0x00000001ff037807 */ /* 0x004fc80000000000 */
[----:B------:R-:W-:-:S07]  /*1620*/  LOP3.LUT R8, R8, R3, RZ, 0x3c, !PT ;  /* 0x0000000308087212 */ /* 0x000fce00078e3cff */
.L_x_18:
[----:B------:R-:W-:Y:S01]  /*1630*/  UMOV UR4, 0x400 ;  /* 0x0000040000047882 */ /* 0x000fe20000000000 */
[----:B------:R-:W-:Y:S01]  /*1640*/  SHF.L.U32 R2, R15, 0x1f, RZ ;  /* 0x0000001f0f027819 */ /* 0x000fe200000006ff */
[----:B-1----:R-:W-:Y:S01]  /*1650*/  ULEA UR4, UR37, UR4, 0x18 ;  /* 0x0000000425047291 */ /* 0x002fe2000f8ec0ff */
[----:B------:R-:W-:Y:S01]  /*1660*/  R2UR UR35, R21 ;  /* 0x00000000152372ca */ /* 0x000fe200000e0000 */
[----:B------:R-:W-:Y:S01]  /*1670*/  UISETP.GE.U32.AND UP0, UPT, UR13, 0x7f, UPT ;  /* 0x0000007f0d00788c */ /* 0x000fe2000bf06070 */
[----:B------:R-:W-:Y:S01]  /*1680*/  R2UR UR11, R20 ;  /* 0x00000000140b72ca */ /* 0x000fe200000e0000 */
[----:B------:R-:W-:Y:S01]  /*1690*/  ULEA UR8, UR6, UR4, 0x3 ;  /* 0x0000000406087291 */ /* 0x000fe2000f8e18ff */
[----:B------:R-:W-:-:S08]  /*16a0*/  UMOV UR24, URZ ;  /* 0x000000ff00187c82 */ /* 0x000fd00008000000 */
[----:B------:R1:W2:Y:S01]  /*16b0*/  SYNCS.PHASECHK.TRANS64.TRYWAIT P0, [UR8+0x28], R2 ;  /* 0x00002802ff0075a7 */ /* 0x0002a20008001108 */
[----:B------:R-:W-:Y:S02]  /*16c0*/  USHF.L.U32 UR35, UR35, 0x7, URZ ;  /* 0x0000000723237899 */ /* 0x000fe400080006ff */
[----:B------:R-:W-:Y:S01]  /*16d0*/  USHF.L.U32 UR11, UR11, 0x8, URZ ;  /* 0x000000080b0b7899 */ /* 0x000fe200080006ff */
[----:B------:R-:W-:Y:S11]  /*16e0*/  BRA.U !UP0, `(.L_x_20) ;  /* 0x0000000108a87547 */ /* 0x000ff6000b800000 */
[----:B------:R-:W-:Y:S01]  /*16f0*/  UMOV UR16, URZ ;  /* 0x000000ff00107c82 */ /* 0x000fe20008000000 */
[----:B------:R-:W-:-:S05]  /*1700*/  UMOV UR17, UR6 ;  /* 0x0000000600117c82 */ /* 0x000fca0008000000 */
.L_x_25:
[----:B-1----:R-:W-:Y:S01]  /*1710*/  ULEA UR33, UR17, UR4, 0x3 ;  /* 0x0000000411217291 */ /* 0x002fe2000f8e18ff */
[----:B--2---:R-:W-:Y:S01]  /*1720*/  @!P5 MOV R3, 0x6000 ;  /* 0x000060000003d802 */ /* 0x004fe20000000f00 */
[----:B--2---:R-:W-:Y:S10]  /*1730*/  @P0 BRA `(.L_x_21) ;  /* 0x00000000000c0947 */ /* 0x004ff40003800000 */
[----:B------:R-:W-:-:S04]  /*1740*/  SHF.L.U32 R5, R15, 0x1f, RZ ;  /* 0x0000001f0f057819 */ /* 0x000fc800000006ff */
[----:B------:R-:W2:Y:S02]  /*1750*/  SYNCS.PHASECHK.TRANS64.TRYWAIT P0, [UR33+0x28], R5 ;  /* 0x00002805ff0075a7 */ /* 0x000ea40008001121 */
[----:B--2---:R-:W-:Y:S05]  /*1760*/  @!P0 BRA `(.L_x_22) ;  /* 0x0000009800588947 */ /* 0x004fea0003800000 */
.L_x_21:
[----:B------:R2:W-:Y:S01]  /*1770*/  @!P5 SYNCS.ARRIVE.TRANS64 RZ, [UR33], R3 ;  /* 0x00000003ffffd9a7 */ /* 0x0005e20008000021 */
[----:B------:R-:W-:Y:S04]  /*1780*/  BSSY.RECONVERGENT B0, `(.L_x_23) ;  /* 0x0000003000007945 */ /* 0x000fe80003800200 */
[----:B------:R-:W-:Y:S05]  /*1790*/  @P4 BRA `(.L_x_24) ;  /* 0x0000000000044947 */ /* 0x000fea0003800000 */
[----:B------:R-:W-:Y:S05]  /*17a0*/  BPT.TRAP 0x1 ;  /* 0x000000040000795c */ /* 0x000fea0000300000 */
.L_x_24:
[----:B------:R-:W-:Y:S05]  /*17b0*/  BSYNC.RECONVERGENT B0 ;  /* 0x0000000000007941 */ /* 0x000fea0003800200 */
.L_x_23:
[----:B------:R-:W-:Y:S02]  /*17c0*/  UIADD3 UR6, UPT, UPT, UR17, 0x1, URZ ;  /* 0x0000000111067890 */ /* 0x000fe4000fffe0ff */
[----:B------:R-:W-:Y:S02]  /*17d0*/  ULEA UR32, UR17, UR4, 0xd ;  /* 0x0000000411207291 */ /* 0x000fe4000f8e68ff */
[----:B------:R-:W-:Y:S02]  /*17e0*/  UISETP.NE.AND UP0, UPT, UR6, 0x5, UPT ;  /* 0x000000050600788c */ /* 0x000fe4000bf05270 */
[----:B------:R-:W-:Y:S02]  /*17f0*/  UIADD3 UR26, UP1, UPT, UR22, 0x80, URZ ;  /* 0x00000080161a7890 */ /* 0x000fe4000ff3e0ff */
[----:B------:R-:W-:Y:S02]  /*1800*/  USEL UR9, URZ, 0x1, UP0 ;  /* 0x00000001ff097887 */ /* 0x000fe40008000000 */
[----:B------:R-:W-:-:S02]  /*1810*/  USEL UR6, UR6, URZ, UP0 ;  /* 0x000000ff06067287 */ /* 0x000fc40008000000 */
[----:B------:R-:W-:Y:S02]  /*1820*/  UIADD3 UR20, UP0, UPT, UR22, 0x180, URZ ;  /* 0x0000018016147890 */ /* 0x000fe4000ff1e0ff */
[----:B------:R-:W-:Y:S01]  /*1830*/  ULEA UR8, UR6, UR4, 0x3 ;  /* 0x0000000406087291 */ /* 0x000fe2000f8e18ff */
[----:B------:R-:W-:Y:S01]  /*1840*/  LOP3.LUT R15, R15, UR9, RZ, 0x3c, !PT ;  /* 0x000000090f0f7c12 */ /* 0x000fe2000f8e3cff */
[----:B------:R-:W-:Y:S02]  /*1850*/  USHF.L.U32 UR34, UR16, 0x6, URZ ;  /* 0x0000000610227899 */ /* 0x000fe400080006ff */
[----:B------:R-:W-:Y:S01]  /*1860*/  UIADD3.X UR27, UPT, UPT, URZ, UR23, URZ, UP1, !UPT ;  /* 0x00000017ff1b7290 */ /* 0x000fe20008ffe4ff */
[----:B-1----:R-:W-:Y:S01]  /*1870*/  SHF.L.U32 R2, R15, 0x1f, RZ ;  /* 0x0000001f0f027819 */ /* 0x002fe200000006ff */
[----:B------:R-:W-:Y:S02]  /*1880*/  UIADD3 UR32, UPT, UPT, UR32, 0xc400, URZ ;  /* 0x0000c40020207890 */ /* 0x000fe4000fffe0ff */
[----:B------:R-:W-:Y:S01]  /*1890*/  UIADD3.X UR21, UPT, UPT, URZ, UR23, URZ, UP0, !UPT ;  /* 0x00000017ff157290 */ /* 0x000fe200087fe4ff */
[----:B------:R1:W1:Y:S01]  /*18a0*/  SYNCS.PHASECHK.TRANS64.TRYWAIT P0, [UR8+0x28], R2 ;  /* 0x00002802ff0075a7 */ /* 0x0002620008001108 */
[----:B------:R-:W-:Y:S01]  /*18b0*/  ULEA UR8, UR17, UR4, 0xe ;  /* 0x0000000411087291 */ /* 0x000fe2000f8e70ff */
[----:B------:R-:W-:Y:S01]  /*18c0*/  UMOV UR18, 0x0 ;  /* 0x0000000000127882 */ /* 0x000fe20000000000 */
[----:B------:R-:W-:-:S02]  /*18d0*/  UMOV UR19, 0x10000000 ;  /* 0x1000000000137882 */ /* 0x000fc40000000000 */
[----:B------:R-:W-:Y:S01]  /*18e0*/  UIADD3 UR8, UPT, UPT, UR8, 0x16400, URZ ;  /* 0x0001640008087890 */ /* 0x000fe2000fffe0ff */
[----:B------:R1:W-:Y:S01]  /*18f0*/  UTMALDG.3D [UR32], [UR26], desc[UR18] ;  /* 0x000012201a0075b4 */ /* 0x0003e20008011000 */
[----:B------:R-:W-:Y:S01]  /*1900*/  UMOV UR12, UR36 ;  /* 0x00000024000c7c82 */ /* 0x000fe20008000000 */
[----:B------:R-:W-:Y:S01]  /*1910*/  UMOV UR9, UR33 ;  /* 0x0000002100097c82 */ /* 0x000fe20008000000 */
[----:B------:R-:W-:Y:S01]  /*1920*/  UMOV UR10, UR34 ;  /* 0x00000022000a7c82 */ /* 0x000fe20008000000 */
[----:B------:R-:W-:Y:S01]  /*1930*/  UIADD3 UR16, UPT, UPT, UR16, 0x1, URZ ;  /* 0x0000000110107890 */ /* 0x000fe2000fffe0ff */
[----:B------:R-:W-:Y:S01]  /*1940*/  UMOV UR24, UR5 ;  /* 0x0000000500187c82 */ /* 0x000fe20008000000 */
[----:B------:R-:W-:Y:S02]  /*1950*/  UMOV UR17, UR6 ;  /* 0x0000000600117c82 */ /* 0x000fe40008000000 */
[----:B------:R1:W-:Y:S01]  /*1960*/  UTMALDG.3D [UR8], [UR20], desc[UR18] ;  /* 0x00001208140075b4 */ /* 0x0003e20008011000 */
[----:B------:R-:W-:-:S09]  /*1970*/  UISETP.NE.AND UP0, UPT, UR16, UR5, UPT ;  /* 0x000000051000728c */ /* 0x000fd2000bf05270 */
[----:B------:R-:W-:Y:S05]  /*1980*/  BRA.U UP0, `(.L_x_25) ;  /* 0xfffffffd00607547 */ /* 0x000fea000b83ffff */
.L_x_20:
[----:B-1----:R-:W-:Y:S01]  /*1990*/  ULEA UR8, UR6, UR4, 0x3 ;  /* 0x0000000406087291 */ /* 0x002fe2000f8e18ff */
[----:B------:R-:W-:Y:S01]  /*19a0*/  SHF.L.U32 R2, R15, 0x1f, RZ ;  /* 0x0000001f0f027819 */ /* 0x000fe200000006ff */
[----:B------:R-:W-:Y:S01]  /*19b0*/  @!P1 SYNCS.ARRIVE.TRANS64.A1T0 RZ, [UR4+0x98], RZ ;  /* 0x000098ffffff99a7 */ /* 0x000fe20008100004 */
[----:B------:R-:W-:-:S06]  /*19c0*/  UISETP.GT.AND UP0, UPT, UR15, UR14, UPT ;  /* 0x0000000e0f00728c */ /* 0x000fcc000bf04270 */
[----:B--2---:R1:W2:Y:S03]  /*19d0*/  SYNCS.PHASECHK.TRANS64.TRYWAIT P0, [UR8+0x28], R2 ;  /* 0x00002802ff0075a7 */ /* 0x0042a60008001108 */
[----:B------:R-:W-:Y:S05]  /*19e0*/  BRA.U !UP0, `(.L_x_26) ;  /* 0x0000000108ac7547 */ /* 0x000fea000b800000 */
[----:B------:R-:W-:Y:S01]  /*19f0*/  UIADD3 UR21, UPT, UPT, UR7, UR24, URZ ;  /* 0x0000001807157290 */ /* 0x000fe2000fffe0ff */
[----:B------:R-:W-:-:S11]  /*1a00*/  UMOV UR25, UR6 ;  /* 0x0000000600197c82 */ /* 0x000fd60008000000 */
.L_x_31:
[----:B-1----:R-:W-:Y:S01]  /*1a10*/  ULEA UR17, UR25, UR4, 0x3 ;  /* 0x0000000419117291 */ /* 0x002fe2000f8e18ff */
[----:B--2---:R-:W-:Y:S01]  /*1a20*/  @!P5 MOV R3, 0x6000 ;  /* 0x000060000003d802 */ /* 0x004fe20000000f00 */
[----:B--2---:R-:W-:Y:S10]  /*1a30*/  @P0 BRA `(.L_x_27) ;  /* 0x00000000000c0947 */ /* 0x004ff40003800000 */
[----:B------:R-:W-:-:S04]  /*1a40*/  SHF.L.U32 R5, R15, 0x1f, RZ ;  /* 0x0000001f0f057819 */ /* 0x000fc800000006ff */
[----:B------:R-:W2:Y:S02]  /*1a50*/  SYNCS.PHASECHK.TRANS64.TRYWAIT P0, [UR17+0x28], R5 ;  /* 0x00002805ff0075a7 */ /* 0x000ea40008001111 */
[----:B--2---:R-:W-:Y:S05]  /*1a60*/  @!P0 BRA `(.L_x_28) ;  /* 0x0000009400b08947 */ /* 0x004fea0003800000 */
.L_x_27:
[----:B------:R2:W-:Y:S01]  /*1a70*/  @!P5 SYNCS.ARRIVE.TRANS64 RZ, [UR17], R3 ;  /* 0x00000003ffffd9a7 */ /* 0x0005e20008000011 */
[----:B------:R-:W-:Y:S04]  /*1a80*/  BSSY.RECONVERGENT B0, `(.L_x_29) ;  /* 0x0000003000007945 */ /* 0x000fe80003800200 */
[----:B------:R-:W-:Y:S05]  /*1a90*/  @P4 BRA `(.L_x_30) ;  /* 0x0000000000044947 */ /* 0x000fea0003800000 */
[----:B------:R-:W-:Y:S05]  /*1aa0*/  BPT.TRAP 0x1 ;  /* 0x000000040000795c */ /* 0x000fea0000300000 */
.L_x_30:
[----:B------:R-:W-:Y:S05]  /*1ab0*/  BSYNC.RECONVERGENT B0 ;  /* 0x0000000000007941 */ /* 0x000fea0003800200 */
.L_x_29:
        /* <DEDUP_REMOVED lines=10> */
[----:B------:R-:W-:Y:S01]  /*1b60*/  UIADD3 UR16, UPT, UPT, UR16, 0xc400, URZ ;  /* 0x0000c40010107890 */ /* 0x000fe2000fffe0ff */
[----:B-1----:R-:W-:Y:S01]  /*1b70*/  SHF.L.U32 R2, R15, 0x1f, RZ ;  /* 0x0000001f0f027819 */ /* 0x002fe200000006ff */
[----:B------:R-:W-:Y:S02]  /*1b80*/  UIADD3.X UR31, UPT, UPT, URZ, UR23, URZ, UP1, !UPT ;  /* 0x00000017ff1f7290 */ /* 0x000fe40008ffe4ff */
[----:B------:R-:W-:Y:S01]  /*1b90*/  UIADD3.X UR29, UPT, UPT, URZ, UR23, URZ, UP0, !UPT ;  /* 0x00000017ff1d7290 */ /* 0x000fe200087fe4ff */
[----:B------:R1:W1:Y:S01]  /*1ba0*/  SYNCS.PHASECHK.TRANS64.TRYWAIT P0, [UR8+0x28], R2 ;  /* 0x00002802ff0075a7 */ /* 0x0002620008001108 */
[----:B------:R-:W-:Y:S01]  /*1bb0*/  ULEA UR8, UR25, UR4, 0xe ;  /* 0x0000000419087291 */ /* 0x000fe2000f8e70ff */
[----:B------:R-:W-:Y:S01]  /*1bc0*/  UMOV UR26, 0x0 ;  /* 0x00000000001a7882 */ /* 0x000fe20000000000 */
[----:B------:R-:W-:-:S02]  /*1bd0*/  UMOV UR27, 0x10000000 ;  /* 0x10000000001b7882 */ /* 0x000fc40000000000 */
[----:B------:R-:W-:Y:S01]  /*1be0*/  UIADD3 UR8, UPT, UPT, UR8, 0x16400, URZ ;  /* 0x0001640008087890 */ /* 0x000fe2000fffe0ff */
[----:B------:R-:W-:Y:S01]  /*1bf0*/  UMOV UR19, UR35 ;  /* 0x0000002300137c82 */ /* 0x000fe20008000000 */
[----:B------:R-:W-:Y:S01]  /*1c00*/  UMOV UR20, UR36 ;  /* 0x0000002400147c82 */ /* 0x000fe20008000000 */
[----:B------:R-:W-:Y:S01]  /*1c10*/  UMOV UR12, UR36 ;  /* 0x00000024000c7c82 */ /* 0x000fe20008000000 */
[----:B------:R-:W-:Y:S01]  /*1c20*/  UMOV UR9, UR17 ;  /* 0x0000001100097c82 */ /* 0x000fe20008000000 */
[----:B------:R-:W-:Y:S01]  /*1c30*/  UMOV UR10, UR18 ;  /* 0x00000012000a7c82 */ /* 0x000fe20008000000 */
[----:B------:R1:W-:Y:S01]  /*1c40*/  UTMALDG.3D [UR16], [UR30], desc[UR26] ;  /* 0x00001a101e0075b4 */ /* 0x0003e20008011000 */
[----:B------:R-:W-:Y:S01]  /*1c50*/  UIADD3 UR24, UPT, UPT, UR24, 0x1, URZ ;  /* 0x0000000118187890 */ /* 0x000fe2000fffe0ff */
[----:B------:R-:W-:-:S03]  /*1c60*/  UMOV UR25, UR6 ;  /* 0x0000000600197c82 */ /* 0x000fc60008000000 */
[----:B------:R-:W-:Y:S01]  /*1c70*/  UISETP.NE.AND UP0, UPT, UR24, UR21, UPT ;  /* 0x000000151800728c */ /* 0x000fe2000bf05270 */
[----:B------:R1:W-:Y:S08]  /*1c80*/  UTMALDG.3D [UR8], [UR28], desc[UR26] ;  /* 0x00001a081c0075b4 */ /* 0x0003f00008011000 */
[----:B------:R-:W-:Y:S05]  /*1c90*/  BRA.U UP0, `(.L_x_31) ;  /* 0xfffffffd005c7547 */ /* 0x000fea000b83ffff */
.L_x_26:
[----:B-1----:R-:W-:Y:S01]  /*1ca0*/  LEA R2, R14, UR4, 0x3 ;  /* 0x000000040e027c11 */ /* 0x002fe2000f8e18ff */
[----:B------:R-:W-:Y:S01]  /*1cb0*/  NOP ;  /* 0x0000000000007918 */ /* 0x000fe20000000000 */
[----:B--2---:R-:W-:Y:S02]  /*1cc0*/  SHF.L.U32 R3, R12, 0x1f, RZ ;  /* 0x0000001f0c037819 */ /* 0x004fe400000006ff */
[----:B------:R-:W-:Y:S02]  /*1cd0*/  LEA R4, R14, UR4, 0x4 ;  /* 0x000000040e047c11 */ /* 0x000fe4000f8e20ff */
[----:B------:R-:W1:Y:S02]  /*1ce0*/  SYNCS.PHASECHK.TRANS64.TRYWAIT P0, [R2+URZ+0xa0], R3 ;  /* 0x0000a003020075a7 */ /* 0x000e6400080011ff */
[----:B-1----:R-:W-:Y:S05]  /*1cf0*/  @!P0 BRA `(.L_x_32) ;  /* 0x0000009400248947 */ /* 0x002fea0003800000 */
.L_x_127:
[----:B------:R-:W2:Y:S01]  /*1d00*/  LDS.128 R4, [R4+0x110] ;  /* 0x0001100004047984 */ /* 0x000ea20000000c00 */
[----:B---3--:R-:W-:Y:S01]  /*1d10*/  ISETP.GE.AND P0, PT, R72, 0x1, PT ;  /* 0x000000014800780c */ /* 0x008fe20003f06270 */
[----:B-1----:R-:W-:Y:S01]  /*1d20*/  VIADD R2, R2, 0xb0 ;  /* 0x000000b002027836 */ /* 0x002fe20000000000 */
[----:B------:R-:W-:Y:S01]  /*1d30*/  @!PT LDS RZ, [RZ] ;  /* 0x00000000fffff984 */ /* 0x000fe20000000800 */
[----:B------:R-:W-:Y:S01]  /*1d40*/  @!PT LDS RZ, [RZ] ;  /* 0x00000000fffff984 */ /* 0x000fe20000000800 */
[----:B------:R-:W-:Y:S01]  /*1d50*/  @!PT LDS RZ, [RZ] ;  /* 0x00000000fffff984 */ /* 0x000fe20000000800 */
[----:B------:R-:W-:Y:S01]  /*1d60*/  @!PT LDS RZ, [RZ] ;  /* 0x00000000fffff984 */ /* 0x000fe20000000800 */
[----:B------:R1:W-:Y:S06]  /*1d70*/  MEMBAR.ALL.CTA ;  /* 0x0000000000007992 */ /* 0x0003ec0000008000 */
[----:B-1----:R-:W1:Y:S01]  /*1d80*/  FENCE.VIEW.ASYNC.S ;  /* 0x00000000000073c6 */ /* 0x002e620000000000 */
[----:B------:R-:W-:-:S04]  /*1d90*/  PRMT R2, RZ, 0x654, R2 ;  /* 0x00000654ff027816 */ /* 0x000fc80000000002 */
[----:B-1----:R1:W-:Y:S01]  /*1da0*/  SYNCS.ARRIVE.TRANS64.RED.A1T0 RZ, [R2+URZ], RZ ;  /* 0x000000ff02ff79a7 */ /* 0x0023e200081004ff */
[----:B--2---:R-:W-:-:S13]  /*1db0*/  LOP3.LUT P2, RZ, R6, 0x1, RZ, 0xc0, !PT ;  /* 0x0000000106ff7812 */ /* 0x004fda000784c0ff */
[----:B------:R-:W-:Y:S01]  /*1dc0*/  @P2 SHF.R.U32.HI R3, RZ, 0x10, R5 ;  /* 0x00000010ff032819 */ /* 0x000fe20000011605 */
[----:B------:R-:W-:Y:S01]  /*1dd0*/  VOTEU.ANY UP0, P2 ;  /* 0x0000000000ff7886 */ /* 0x000fe20001000100 */
[----:B------:R-:W-:Y:S02]  /*1de0*/  @P2 MOV R13, R4 ;  /* 0x00000004000d2202 */ /* 0x000fe40000000f00 */
[----:B------:R-:W-:Y:S02]  /*1df0*/  @P2 R2UR.BROADCAST UR8, R3 ;  /* 0x00000000030822ca */ /* 0x000fe400008e0000 */
[----:B------:R-:W-:-:S11]  /*1e00*/  @P2 LOP3.LUT R11, R5, 0xffff, RZ, 0xc0, !PT ;  /* 0x0000ffff050b2812 */ /* 0x000fd600078ec0ff */
[----:B------:R-:W-:Y:S01]  /*1e10*/  @UP0 UMOV UR36, UR8 ;  /* 0x0000000800240c82 */ /* 0x000fe20008000000 */
[----:B-1----:R-:W-:Y:S05]  /*1e20*/  @!P0 BRA `(.L_x_33) ;  /* 0x0000000000b88947 */ /* 0x002fea0003800000 */
[----:B------:R-:W4:Y:S01]  /*1e30*/  LDC.64 R4, c[0x0][0xb18] ;  /* 0x0002c600ff047b82 */ /* 0x000f220000000a00 */
[----:B------:R-:W-:-:S07]  /*1e40*/  ISETP.NE.AND P3, PT, R72, 0x1, PT ;  /* 0x000000014800780c */ /* 0x000fce0003f65270 */
[----:B------:R-:W1:Y:S08]  /*1e50*/  LDC.64 R6, c[0x0][0xb10] ;  /* 0x0002c400ff067b82 */ /* 0x000e700000000a00 */
[----:B------:R-:W2:Y:S08]  /*1e60*/  LDC R16, c[0x0][0xb20] ;  /* 0x0002c800ff107b82 */ /* 0x000eb00000000800 */
[----:B------:R-:W3:Y:S01]  /*1e70*/  LDC R18, c[0x0][0xb0c] ;  /* 0x0002c300ff127b82 */ /* 0x000ee20000000800 */
[----:B----4-:R-:W-:Y:S01]  /*1e80*/  IMAD.HI.U32 R17, R0, R5, RZ ;  /* 0x0000000500117227 */ /* 0x010fe200078e00ff */
[----:B------:R-:W-:-:S03]  /*1e90*/  ISETP.NE.AND P0, PT, R4, 0x1, PT ;  /* 0x000000010400780c */ /* 0x000fc60003f05270 */
[----:B------:R-:W-:-:S03]  /*1ea0*/  IMAD.HI.U32 R5, R11, R5, RZ ;  /* 0x000000050b057227 */ /* 0x000fc600078e00ff */
[----:B------:R-:W4:Y:S01]  /*1eb0*/  LDC.64 R2, c[0x0][0xb28] ;  /* 0x0002ca00ff027b82 */ /* 0x000f220000000a00 */
[----:B-1----:R-:W-:-:S04]  /*1ec0*/  IMAD.HI.U32 R20, R9, R6, RZ ;  /* 0x0000000609147227 */ /* 0x002fc800078e00ff */
[----:B------:R-:W-:Y:S01]  /*1ed0*/  IMAD.HI.U32 R22, R13, R6, RZ ;  /* 0x000000060d167227 */ /* 0x000fe200078e00ff */
[----:B------:R-:W-:Y:S02]  /*1ee0*/  SHF.R.U32.HI R20, RZ, R7, R20 ;  /* 0x00000007ff147219 */ /* 0x000fe40000011614 */
[-C--:B--2---:R-:W-:Y:S02]  /*1ef0*/  SHF.R.U32.HI R17, RZ, R16.reuse, R17 ;  /* 0x00000010ff117219 */ /* 0x084fe40000011611 */
[----:B------:R-:W-:Y:S02]  /*1f00*/  SHF.R.U32.HI R16, RZ, R16, R5 ;  /* 0x00000010ff107219 */ /* 0x000fe40000011605 */
[----:B------:R-:W-:Y:S02]  /*1f10*/  SEL R17, R0, R17, !P0 ;  /* 0x0000001100117207 */ /* 0x000fe40004000000 */
[----:B------:R-:W-:Y:S02]  /*1f20*/  SHF.R.U32.HI R22, RZ, R7, R22 ;  /* 0x00000007ff167219 */ /* 0x000fe40000011616 */
[----:B---3--:R-:W-:-:S02]  /*1f30*/  ISETP.NE.AND P1, PT, R18, 0x1, PT ;  /* 0x000000011200780c */ /* 0x008fc40003f25270 */
[----:B------:R-:W-:Y:S02]  /*1f40*/  SEL R5, R11, R16, !P0 ;  /* 0x000000100b057207 */ /* 0x000fe40004000000 */
[----:B------:R-:W-:Y:S02]  /*1f50*/  SEL R19, R9, R20, !P1 ;  /* 0x0000001409137207 */ /* 0x000fe40004800000 */
[----:B------:R-:W-:Y:S01]  /*1f60*/  SEL R7, R13, R22, !P1 ;  /* 0x000000160d077207 */ /* 0x000fe20004800000 */
[----:B----4-:R-:W-:-:S04]  /*1f70*/  IMAD.HI.U32 R20, R17, R2, RZ ;  /* 0x0000000211147227 */ /* 0x010fc800078e00ff */
[----:B------:R-:W-:Y:S01]  /*1f80*/  IMAD.HI.U32 R6, R19, R2, RZ ;  /* 0x0000000213067227 */ /* 0x000fe200078e00ff */
[----:B------:R-:W-:-:S04]  /*1f90*/  @P3 SHF.R.U32.HI R17, RZ, R3, R20 ;  /* 0x00000003ff113219 */ /* 0x000fc80000011614 */
        /* <DEDUP_REMOVED lines=8> */
[----:B------:R-:W-:-:S04]  /*2020*/  @!P0 IMAD.HI.U32 R16, R7, R2, RZ ;  /* 0x0000000207108227 */ /* 0x000fc800078e00ff */
[----:B------:R-:W-:Y:S01]  /*2030*/  IMAD.MOV R2, RZ, RZ, -R6 ;  /* 0x000000ffff027224 */ /* 0x000fe200078e0a06 */
[----:B------:R-:W-:-:S03]  /*2040*/  @!P0 SHF.R.U32.HI R16, RZ, R3, R16 ;  /* 0x00000003ff108219 */ /* 0x000fc60000011610 */
[----:B------:R-:W-:Y:S01]  /*2050*/  IMAD R2, R72, R2, R5 ;  /* 0x0000000248027224 */ /* 0x000fe200078e0205 */
[----:B------:R-:W-:Y:S02]  /*2060*/  @!P0 SEL R3, R7, R16, !P3 ;  /* 0x0000001007038207 */ /* 0x000fe40005800000 */
[----:B------:R-:W-:-:S03]  /*2070*/  IADD3 R16, PT, PT, -R5, RZ, RZ ;  /* 0x000000ff05107210 */ /* 0x000fc60007ffe1ff */
[--C-:B------:R-:W-:Y:S02]  /*2080*/  @!P0 IMAD.IADD R6, R6, 0x1, -R3.reuse ;  /* 0x0000000106068824 */ /* 0x100fe400078e0a03 */
[----:B------:R-:W-:Y:S01]  /*2090*/  @!P0 IMAD R3, R2, R19, R3 ;  /* 0x0000001302038224 */ /* 0x000fe200078e0203 */
[----:B------:R-:W-:Y:S01]  /*20a0*/  IADD3 R2, PT, PT, -R7, RZ, RZ ;  /* 0x000000ff07027210 */ /* 0x000fe20007ffe1ff */
[----:B------:R-:W-:Y:S02]  /*20b0*/  @!P0 IMAD R5, R72, R6, R7 ;  /* 0x0000000648058224 */ /* 0x000fe400078e0207 */
[----:B------:R-:W-:Y:S02]  /*20c0*/  IMAD R11, R4, R16, R11 ;  /* 0x00000010040b7224 */ /* 0x000fe400078e020b */
[----:B------:R-:W-:Y:S02]  /*20d0*/  @!P0 IMAD.MOV.U32 R7, RZ, RZ, R3 ;  /* 0x000000ffff078224 */ /* 0x000fe400078e0003 */
[----:B------:R-:W-:-:S02]  /*20e0*/  IMAD R2, R18, R2, R13 ;  /* 0x0000000212027224 */ /* 0x000fc400078e020d */
[----:B------:R-:W-:Y:S02]  /*20f0*/  IMAD R11, R5, R4, R11 ;  /* 0x00000004050b7224 */ /* 0x000fe400078e020b */
[----:B------:R-:W-:Y:S02]  /*2100*/  IMAD R13, R7, R18, R2 ;  /* 0x00000012070d7224 */ /* 0x000fe400078e0202 */
.L_x_33:
[----:B------:R-:W1:Y:S02]  /*2110*/  LDCU UR8, c[0x0][0xb30] ;  /* 0x00016600ff0877ac */ /* 0x000e640008000800 */
[----:B-1----:R-:W-:-:S09]  /*2120*/  UISETP.NE.AND UP0, UPT, UR8, 0x1, UPT ;  /* 0x000000010800788c */ /* 0x002fd2000bf05270 */
[----:B------:R-:W-:Y:S05]  /*2130*/  BRA.U UP0, `(.L_x_34) ;  /* 0x0000000100407547 */ /* 0x000fea000b800000 */
[----:B------:R-:W1:Y:S08]  /*2140*/  LDC.64 R4, c[0x0][0xb10] ;  /* 0x0002c400ff047b82 */ /* 0x000e700000000a00 */
[----:B------:R-:W2:Y:S08]  /*2150*/  LDC.64 R2, c[0x0][0xb18] ;  /* 0x0002c600ff027b82 */ /* 0x000eb00000000a00 */
[----:B------:R-:W3:Y:S08]  /*2160*/  LDC R6, c[0x0][0xb20] ;  /* 0x0002c800ff067b82 */ /* 0x000ef00000000800 */
[----:B------:R-:W4:Y:S01]  /*2170*/  LDC R16, c[0x0][0xb0c] ;  /* 0x0002c300ff107b82 */ /* 0x000f220000000800 */
[----:B-1----:R-:W-:-:S05]  /*2180*/  IMAD.HI.U32 R4, R13, R4, RZ ;  /* 0x000000040d047227 */ /* 0x002fca00078e00ff */
[----:B------:R-:W-:Y:S01]  /*2190*/  SHF.R.U32.HI R4, RZ, R5, R4 ;  /* 0x00000005ff047219 */ /* 0x000fe20000011604 */
[----:B--2---:R-:W-:Y:S01]  /*21a0*/  IMAD.HI.U32 R3, R11, R3, RZ ;  /* 0x000000030b037227 */ /* 0x004fe200078e00ff */
[----:B------:R-:W-:-:S04]  /*21b0*/  ISETP.NE.AND P0, PT, R2, 0x1, PT ;  /* 0x000000010200780c */ /* 0x000fc80003f05270 */
[----:B---3--:R-:W-:-:S04]  /*21c0*/  SHF.R.U32.HI R6, RZ, R6, R3 ;  /* 0x00000006ff067219 */ /* 0x008fc80000011603 */
[----:B------:R-:W-:Y:S02]  /*21d0*/  SEL R3, R11, R6, !P0 ;  /* 0x000000060b037207 */ /* 0x000fe40004000000 */
[----:B----4-:R-:W-:-:S04]  /*21e0*/  ISETP.NE.AND P1, PT, R16, 0x1, PT ;  /* 0x000000011000780c */ /* 0x010fc80003f25270 */
[----:B------:R-:W-:-:S05]  /*21f0*/  SEL R4, R13, R4, !P1 ;  /* 0x000000040d047207 */ /* 0x000fca0004800000 */
[----:B------:R-:W-:Y:S02]  /*2200*/  IMAD.IADD R5, R3, 0x1, -R4 ;  /* 0x0000000103057824 */ /* 0x000fe400078e0a04 */
[----:B------:R-:W-:Y:S02]  /*2210*/  IMAD.IADD R3, R4, 0x1, -R3 ;  /* 0x0000000104037824 */ /* 0x000fe400078e0a03 */
[----:B------:R-:W-:Y:S02]  /*2220*/  IMAD R13, R5, R16, R13 ;  /* 0x00000010050d7224 */ /* 0x000fe400078e020d */
[----:B------:R-:W-:-:S07]  /*2230*/  IMAD R11, R3, R2, R11 ;  /* 0x00000002030b7224 */ /* 0x000fce00078e020b */
.L_x_34:
[----:B------:R-:W-:Y:S01]  /*2240*/  VIADD R14, R14, 0x1 ;  /* 0x000000010e0e7836 */ /* 0x000fe20000000000 */
[----:B------:R-:W-:Y:S01]  /*2250*/  PLOP3.LUT P1, PT, PT, PT, PT, 0x80, 0x8 ;  /* 0x000000000008781c */ /* 0x000fe20003f2f070 */
[----:B------:R-:W-:Y:S02]  /*2260*/  IMAD.IADD R21, R13, 0x1, R152 ;  /* 0x000000010d157824 */ /* 0x000fe400078e0298 */
[----:B------:R-:W-:Y:S01]  /*2270*/  IMAD.IADD R20, R11, 0x1, R150 ;  /* 0x000000010b147824 */ /* 0x000fe200078e0296 */
[----:B------:R-:W-:-:S04]  /*2280*/  ISETP.NE.AND P0, PT, R14, 0x2, PT ;  /* 0x000000020e00780c */ /* 0x000fc80003f05270 */
[----:B------:R-:W-:Y:S02]  /*2290*/  SEL R3, RZ, 0x1, P0 ;  /* 0x00000001ff037807 */ /* 0x000fe40000000000 */
[----:B------:R-:W-:Y:S02]  /*22a0*/  SEL R14, R14, RZ, P0 ;  /* 0x000000ff0e0e7207 */ /* 0x000fe40000000000 */
[----:B------:R-:W-:Y:S01]  /*22b0*/  LOP3.LUT R12, R12, R3, RZ, 0x3c, !PT ;  /* 0x000000030c0c7212 */ /* 0x000fe200078e3cff */
[----:B------:R-:W-:Y:S06]  /*22c0*/  @P2 BRA `(.L_x_35) ;  /* 0xfffffff000982947 */ /* 0x000fec000383ffff */
[----:B------:R-:W-:Y:S01]  /*22d0*/  UIADD3 UR4, UPT, UPT, UR4, 0x28, URZ ;  /* 0x0000002804047890 */ /* 0x000fe2000fffe0ff */
[----:B------:R-:W-:-:S03]  /*22e0*/  SHF.L.U32 R3, R15, 0x1f, RZ ;  /* 0x0000001f0f037819 */ /* 0x000fc600000006ff */
[----:B------:R-:W-:-:S09]  /*22f0*/  ULEA UR5, UR6, UR4, 0x3 ;  /* 0x0000000406057291 */ /* 0x000fd2000f8e18ff */
[----:B------:R-:W1:Y:S02]  /*2300*/  SYNCS.PHASECHK.TRANS64.TRYWAIT P0, [UR5], R3 ;  /* 0x00000003ff0075a7 */ /* 0x000e640008001105 */
[----:B-1----:R-:W-:Y:S05]  /*2310*/  @!P0 BRA `(.L_x_36) ;  /* 0x0000008c00b08947 */ /* 0x002fea0003800000 */
.L_x_129:
[----:B------:R-:W-:-:S04]  /*2320*/  UIADD3 UR6, UPT, UPT, UR6, 0x1, URZ ;  /* 0x0000000106067890 */ /* 0x000fc8000fffe0ff */
[----:B------:R-:W-:-:S04]  /*2330*/  UISETP.NE.AND UP0, UPT, UR6, 0x5, UPT ;  /* 0x000000050600788c */ /* 0x000fc8000bf05270 */
[----:B------:R-:W-:Y:S02]  /*2340*/  USEL UR7, URZ, 0x1, UP0 ;  /* 0x00000001ff077887 */ /* 0x000fe40008000000 */
[----:B------:R-:W-:-:S04]  /*2350*/  USEL UR6, UR6, URZ, UP0 ;  /* 0x000000ff06067287 */ /* 0x000fc80008000000 */
[----:B------:R-:W-:Y:S01]  /*2360*/  ULEA UR5, UR6, UR4, 0x3 ;  /* 0x0000000406057291 */ /* 0x000fe2000f8e18ff */
[----:B------:R-:W-:-:S04]  /*2370*/  LOP3.LUT R2, R15, UR7, RZ, 0x3c, !PT ;  /* 0x000000070f027c12 */ /* 0x000fc8000f8e3cff */
[----:B-1----:R-:W-:-:S04]  /*2380*/  SHF.L.U32 R3, R2, 0x1f, RZ ;  /* 0x0000001f02037819 */ /* 0x002fc800000006ff */
[----:B------:R-:W1:Y:S02]  /*2390*/  SYNCS.PHASECHK.TRANS64.TRYWAIT P0, [UR5], R3 ;  /* 0x00000003ff0075a7 */ /* 0x000e640008001105 */
[----:B-1----:R-:W-:Y:S05]  /*23a0*/  @!P0 BRA `(.L_x_37) ;  /* 0x0000008c00a48947 */ /* 0x002fea0003800000 */
.L_x_131:
        /* <DEDUP_REMOVED lines=9> */
.L_x_133:
        /* <DEDUP_REMOVED lines=9> */
.L_x_135:
[----:B------:R-:W-:-:S04]  /*24d0*/  UIADD3 UR6, UPT, UPT, UR6, 0x1, URZ ;  /* 0x0000000106067890 */ /* 0x000fc8000fffe0ff */
[----:B------:R-:W-:-:S04]  /*24e0*/  UISETP.NE.AND UP0, UPT, UR6, 0x5, UPT ;  /* 0x000000050600788c */ /* 0x000fc8000bf05270 */
[----:B------:R-:W-:Y:S02]  /*24f0*/  USEL UR5, URZ, 0x1, UP0 ;  /* 0x00000001ff057887 */ /* 0x000fe40008000000 */
[----:B------:R-:W-:-:S04]  /*2500*/  USEL UR6, UR6, URZ, UP0 ;  /* 0x000000ff06067287 */ /* 0x000fc80008000000 */
[----:B------:R-:W-:Y:S01]  /*2510*/  ULEA UR6, UR6, UR4, 0x3 ;  /* 0x0000000406067291 */ /* 0x000fe2000f8e18ff */
[----:B-1----:R-:W-:-:S04]  /*2520*/  LOP3.LUT R3, R2, UR5, RZ, 0x3c, !PT ;  /* 0x0000000502037c12 */ /* 0x002fc8000f8e3cff */
[----:B------:R-:W-:Y:S01]  /*2530*/  SHF.L.U32 R3, R3, 0x1f, RZ ;  /* 0x0000001f03037819 */ /* 0x000fe200000006ff */
[----:B----4-:R-:W-:-:S07]  /*2540*/  IMAD.U32 R0, RZ, RZ, UR6 ;  /* 0x00000006ff007e24 */ /* 0x010fce000f8e00ff */
.L_x_40:
[----:B-1----:R1:W2:Y:S02]  /*2550*/  SYNCS.PHASECHK.TRANS64.TRYWAIT P0, [R0+URZ], R3 ;  /* 0x00000003000075a7 */ /* 0x0022a400080011ff */
[----:B--2---:R-:W-:Y:S05]  /*2560*/  @!P0 NANOSLEEP.SYNCS 0x989680 ;  /* 0x009896800000895d */ /* 0x004fea0003900000 */
[----:B------:R-:W2:Y:S02]  /*2570*/  @!P0 SYNCS.PHASECHK.TRANS64 P0, [R0+URZ], R3 ;  /* 0x00000003000085a7 */ /* 0x000ea400080010ff */
[----:B--2---:R-:W-:Y:S05]  /*2580*/  @P0 EXIT ;  /* 0x000000000000094d */ /* 0x004fea0003800000 */
[----:B------:R-:W-:Y:S05]  /*2590*/  BRA `(.L_x_40) ;  /* 0xfffffffc00ec7947 */ /* 0x000fea000383ffff */
.L_x_17:
[----:B------:R-:W-:-:S04]  /*25a0*/  UISETP.NE.AND UP1, UPT, UR37, URZ, UPT ;  /* 0x000000ff2500728c */ /* 0x000fc8000bf25270 */
[----:B------:R-:W-:-:S09]  /*25b0*/  UISETP.NE.OR UP1, UPT, UR8, 0x1, UP1 ;  /* 0x000000010800788c */ /* 0x000fd20008f25670 */
[----:B------:R-:W-:Y:S05]  /*25c0*/  BRA.U UP1, `(.L_x_41) ;  /* 0x0000000501487547 */ /* 0x000fea000b800000 */
[----:B------:R-:W-:Y:S01]  /*25d0*/  ISETP.NE.AND P2, PT, R2, RZ, PT ;  /* 0x000000ff0200720c */ /* 0x000fe20003f45270 */
[----:B------:R-:W-:Y:S01]  /*25e0*/  IMAD.MOV.U32 R12, RZ, RZ, 0x1 ;  /* 0x00000001ff0c7424 */ /* 0x000fe200078e00ff */
[----:B------:R-:W-:Y:S02]  /*25f0*/  CS2R R10, SRZ ;  /* 0x00000000000a7805 */ /* 0x000fe4000001ff00 */
[----:B------:R-:W-:Y:S01]  /*2600*/  CS2R R8, SRZ ;  /* 0x0000000000087805 */ /* 0x000fe2000001ff00 */
[----:B------:R-:W-:Y:S01]  /*2610*/  UMOV UR4, 0x400 ;  /* 0x0000040000047882 */ /* 0x000fe20000000000 */
[----:B------:R-:W-:Y:S01]  /*2620*/  UMOV UR6, URZ ;  /* 0x000000ff00067c82 */ /* 0x000fe20008000000 */
[----:B------:R-:W-:-:S12]  /*2630*/  ULEA UR37, UR37, UR4, 0x18 ;  /* 0x0000000425257291 */ /* 0x000fd8000f8ec0ff */
.L_x_45:
[----:B------:R-:W-:Y:S02]  /*2640*/  LEA R0, R8, UR37, 0x3 ;  /* 0x0000002508007c11 */ /* 0x000fe4000f8e18ff */
[----:B------:R-:W-:-:S03]  /*2650*/  SHF.L.U32 R5, R9, 0x1f, RZ ;  /* 0x0000001f09057819 */ /* 0x000fc600000006ff */
[----:B------:R-:W-:Y:S01]  /*2660*/  VIADD R4, R0, 0xf0 ;  /* 0x000000f000047836 */ /* 0x000fe20000000000 */
[----:B------:R-:W1:Y:S02]  /*2670*/  SYNCS.PHASECHK.TRANS64.TRYWAIT P0, [R0+URZ+0xe0], R5 ;  /* 0x0000e005000075a7 */ /* 0x000e6400080011ff */
[----:B-1----:R-:W-:Y:S05]  /*2680*/  @!P0 BRA `(.L_x_42) ;  /* 0x0000008c00348947 */ /* 0x002fea0003800000 */
.L_x_136:
[----:B------:R-:W-:Y:S01]  /*2690*/  ULEA UR5, UR6, UR37, 0x3 ;  /* 0x0000002506057291 */ /* 0x000fe2000f8e18ff */
[----:B------:R-:W-:Y:S02]  /*26a0*/  PRMT R4, RZ, 0x654, R4 ;  /* 0x00000654ff047816 */ /* 0x000fe40000000004 */
[----:B-1----:R-:W-:Y:S01]  /*26b0*/  SHF.L.U32 R5, R12, 0x1f, RZ ;  /* 0x0000001f0c057819 */ /* 0x002fe200000006ff */
[----:B------:R-:W-:Y:S01]  /*26c0*/  UIADD3 UR4, UPT, UPT, UR5, 0xa0, URZ ;  /* 0x000000a005047890 */ /* 0x000fe2000fffe0ff */
[----:B------:R1:W-:Y:S05]  /*26d0*/  SYNCS.ARRIVE.TRANS64.RED.A1T0 RZ, [R4+URZ], RZ ;  /* 0x000000ff04ff79a7 */ /* 0x0003ea00081004ff */
[----:B------:R-:W-:Y:S01]  /*26e0*/  IMAD.U32 R7, RZ, RZ, UR4 ;  /* 0x00000004ff077e24 */ /* 0x000fe2000f8e00ff */
[----:B------:R-:W2:Y:S04]  /*26f0*/  SYNCS.PHASECHK.TRANS64.TRYWAIT P0, [UR5+0xb0], R5 ;  /* 0x0000b005ff0075a7 */ /* 0x000ea80008001105 */
[----:B------:R-:W-:Y:S01]  /*2700*/  PRMT R6, R2, 0x654, R7 ;  /* 0x0000065402067816 */ /* 0x000fe20000000007 */
[----:B-1----:R-:W-:Y:S01]  /*2710*/  @!P2 IMAD.MOV.U32 R4, RZ, RZ, 0x10 ;  /* 0x00000010ff04a424 */ /* 0x002fe200078e00ff */
[----:B--2---:R-:W-:Y:S06]  /*2720*/  @!P0 BRA `(.L_x_43) ;  /* 0x0000008c00208947 */ /* 0x004fec0003800000 */
.L_x_138:
[----:B------:R-:W-:Y:S01]  /*2730*/  ULEA UR4, UR6, UR37, 0x4 ;  /* 0x0000002506047291 */ /* 0x000fe2000f8e20ff */
[----:B------:R-:W-:Y:S01]  /*2740*/  SEL R3, R6, R3, !P2 ;  /* 0x0000000306037207 */ /* 0x000fe20005000000 */
[----:B------:R-:W-:Y:S01]  /*2750*/  UIADD3 UR5, UPT, UPT, UR5, 0xa0, URZ ;  /* 0x000000a005057890 */ /* 0x000fe2000fffe0ff */
[----:B-1----:R-:W-:Y:S01]  /*2760*/  LEA R0, R11, UR37, 0x3 ;  /* 0x000000250b007c11 */ /* 0x002fe2000f8e18ff */
[----:B------:R-:W-:Y:S01]  /*2770*/  UIADD3 UR4, UPT, UPT, UR4, 0x110, URZ ;  /* 0x0000011004047890 */ /* 0x000fe2000fffe0ff */
[----:B------:R-:W-:Y:S01]  /*2780*/  SHF.L.U32 R5, R10, 0x1f, RZ ;  /* 0x0000001f0a057819 */ /* 0x000fe200000006ff */
[----:B------:R1:W-:Y:S01]  /*2790*/  @!P2 SYNCS.ARRIVE.TRANS64.RED RZ, [R3+URZ], R4 ;  /* 0x0000000403ffa9a7 */ /* 0x0003e200080004ff */
[----:B------:R-:W-:Y:S01]  /*27a0*/  UIADD3 UR6, UPT, UPT, UR6, 0x1, URZ ;  /* 0x0000000106067890 */ /* 0x000fe2000fffe0ff */
[----:B------:R-:W-:-:S03]  /*27b0*/  VIADD R8, R8, 0x1 ;  /* 0x0000000108087836 */ /* 0x000fc60000000000 */
[----:B------:R-:W-:Y:S02]  /*27c0*/  UISETP.NE.AND UP0, UPT, UR6, 0x2, UPT ;  /* 0x000000020600788c */ /* 0x000fe4000bf05270 */
[----:B------:R-:W-:Y:S06]  /*27d0*/  UGETNEXTWORKID.BROADCAST [UR4], [UR5] ;  /* 0x00000000040073ca */ /* 0x000fec0008000100 */
[----:B------:R-:W-:Y:S01]  /*27e0*/  USEL UR4, URZ, 0x1, UP0 ;  /* 0x00000001ff047887 */ /* 0x000fe20008000000 */
[----:B------:R-:W-:Y:S01]  /*27f0*/  ISETP.NE.AND P0, PT, R8, 0x2, PT ;  /* 0x000000020800780c */ /* 0x000fe20003f05270 */
[----:B------:R-:W-:Y:S01]  /*2800*/  USEL UR6, UR6, URZ, UP0 ;  /* 0x000000ff06067287 */ /* 0x000fe20008000000 */
[----:B------:R-:W2:Y:S03]  /*2810*/  SYNCS.PHASECHK.TRANS64.TRYWAIT P1, [R0+URZ+0xa0], R5 ;  /* 0x0000a005000075a7 */ /* 0x000ea600080211ff */
[----:B------:R-:W-:Y:S01]  /*2820*/  LOP3.LUT R12, R12, UR4, RZ, 0x3c, !PT ;  /* 0x000000040c0c7c12 */ /* 0x000fe2000f8e3cff */
[----:B-12---:R-:W-:Y:S07]  /*2830*/  @!P1 BRA `(.L_x_44) ;  /* 0x0000008800f49947 */ /* 0x006fee0003800000 */
.L_x_139:
[C---:B------:R-:W-:Y:S01]  /*2840*/  LEA R4, R11.reuse, UR37, 0x4 ;  /* 0x000000250b047c11 */ /* 0x040fe2000f8e20ff */
[----:B-1----:R-:W-:Y:S01]  /*2850*/  VIADD R0, R0, 0xb0 ;  /* 0x000000b000007836 */ /* 0x002fe20000000000 */
[----:B------:R-:W-:Y:S01]  /*2860*/  SEL R8, R8, RZ, P0 ;  /* 0x000000ff08087207 */ /* 0x000fe20000000000 */
[----:B------:R-:W-:-:S03]  /*2870*/  VIADD R11, R11, 0x1 ;  /* 0x000000010b0b7836 */ /* 0x000fc60000000000 */
[----:B------:R-:W1:Y:S01]  /*2880*/  LDS.128 R4, [R4+0x110] ;  /* 0x0001100004047984 */ /* 0x000e620000000c00 */
[----:B------:R-:W-:Y:S02]  /*2890*/  PRMT R0, RZ, 0x654, R0 ;  /* 0x00000654ff007816 */ /* 0x000fe40000000000 */
[C---:B------:R-:W-:Y:S01]  /*28a0*/  ISETP.NE.AND P1, PT, R11.reuse, 0x2, PT ;  /* 0x000000020b00780c */ /* 0x040fe20003f25270 */
[----:B------:R-:W-:Y:S01]  /*28b0*/  @!PT LDS RZ, [RZ] ;  /* 0x00000000fffff984 */ /* 0x000fe20000000800 */
[----:B------:R-:W-:Y:S01]  /*28c0*/  @!PT LDS RZ, [RZ] ;  /* 0x00000000fffff984 */ /* 0x000fe20000000800 */
[----:B------:R-:W-:Y:S01]  /*28d0*/  @!PT LDS RZ, [RZ] ;  /* 0x00000000fffff984 */ /* 0x000fe20000000800 */
[----:B------:R-:W-:Y:S01]  /*28e0*/  @!PT LDS RZ, [RZ] ;  /* 0x00000000fffff984 */ /* 0x000fe20000000800 */
[----:B------:R2:W-:Y:S06]  /*28f0*/  MEMBAR.ALL.CTA ;  /* 0x0000000000007992 */ /* 0x0005ec0000008000 */
[----:B--2---:R-:W2:Y:S01]  /*2900*/  FENCE.VIEW.ASYNC.S ;  /* 0x00000000000073c6 */ /* 0x004ea20000000000 */
[----:B------:R-:W-:Y:S01]  /*2910*/  SEL R11, R11, RZ, P1 ;  /* 0x000000ff0b0b7207 */ /* 0x000fe20000800000 */
[----:B--2---:R2:W-:Y:S01]  /*2920*/  SYNCS.ARRIVE.TRANS64.RED.A1T0 RZ, [R0+URZ], RZ ;  /* 0x000000ff00ff79a7 */ /* 0x0045e200081004ff */
[----:B-1----:R-:W-:-:S02]  /*2930*/  LOP3.LUT P3, RZ, R6, 0x1, RZ, 0xc0, !PT ;  /* 0x0000000106ff7812 */ /* 0x002fc4000786c0ff */
[----:B------:R-:W-:-:S04]  /*2940*/  SEL R5, RZ, 0x1, P1 ;  /* 0x00000001ff057807 */ /* 0x000fc80000800000 */
[----:B------:R-:W-:Y:S02]  /*2950*/  LOP3.LUT R10, R10, R5, RZ, 0x3c, !PT ;  /* 0x000000050a0a7212 */ /* 0x000fe400078e3cff */
[----:B--2---:R-:W-:-:S04]  /*2960*/  SEL R0, RZ, 0x1, P0 ;  /* 0x00000001ff007807 */ /* 0x004fc80000000000 */
[----:B------:R-:W-:Y:S01]  /*2970*/  LOP3.LUT R9, R9, R0, RZ, 0x3c, !PT ;  /* 0x0000000009097212 */ /* 0x000fe200078e3cff */
[----:B------:R-:W-:Y:S06]  /*2980*/  @P3 BRA `(.L_x_45) ;  /* 0xfffffffc002c3947 */ /* 0x000fec000383ffff */
[----:B------:R-:W-:Y:S01]  /*2990*/  ULEA UR5, UR6, UR37, 0x3 ;  /* 0x0000002506057291 */ /* 0x000fe2000f8e18ff */
[----:B------:R-:W-:-:S08]  /*29a0*/  SHF.L.U32 R3, R12, 0x1f, RZ ;  /* 0x0000001f0c037819 */ /* 0x000fd000000006ff */
[----:B------:R-:W1:Y:S02]  /*29b0*/  SYNCS.PHASECHK.TRANS64 P0, [UR5+0xb0], R3 ;  /* 0x0000b003ff0075a7 */ /* 0x000e640008001005 */
[----:B-1----:R-:W-:Y:S05]  /*29c0*/  @P0 BRA `(.L_x_46) ;  /* 0x0000000000080947 */ /* 0x002fea0003800000 */
[----:B------:R-:W1:Y:S02]  /*29d0*/  SYNCS.PHASECHK.TRANS64.TRYWAIT P0, [UR5+0xb0], R3 ;  /* 0x0000b003ff0075a7 */ /* 0x000e640008001105 */
[----:B-1----:R-:W-:Y:S05]  /*29e0*/  @!P0 BRA `(.L_x_47) ;  /* 0x00000088009c8947 */ /* 0x002fea0003800000 */
.L_x_46:
[----:B------:R-:W-:-:S04]  /*29f0*/  UIADD3 UR4, UPT, UPT, UR6, 0x1, URZ ;  /* 0x0000000106047890 */ /* 0x000fc8000fffe0ff */
[----:B------:R-:W-:-:S04]  /*2a00*/  UISETP.NE.AND UP0, UPT, UR4, 0x2, UPT ;  /* 0x000000020400788c */ /* 0x000fc8000bf05270 */
[----:B------:R-:W-:Y:S02]  /*2a10*/  USEL UR7, URZ, 0x1, UP0 ;  /* 0x00000001ff077887 */ /* 0x000fe40008000000 */
[----:B------:R-:W-:-:S04]  /*2a20*/  USEL UR4, UR4, URZ, UP0 ;  /* 0x000000ff04047287 */ /* 0x000fc80008000000 */
[----:B------:R-:W-:Y:S01]  /*2a30*/  ULEA UR4, UR4, UR37, 0x3 ;  /* 0x0000002504047291 */ /* 0x000fe2000f8e18ff */
[----:B-1----:R-:W-:-:S04]  /*2a40*/  LOP3.LUT R3, R12, UR7, RZ, 0x3c, !PT ;  /* 0x000000070c037c12 */ /* 0x002fc8000f8e3cff */
[----:B------:R-:W-:-:S04]  /*2a50*/  SHF.L.U32 R0, R3, 0x1f, RZ ;  /* 0x0000001f03007819 */ /* 0x000fc800000006ff */
[----:B------:R-:W1:Y:S02]  /*2a60*/  SYNCS.PHASECHK.TRANS64 P0, [UR4+0xb0], R0 ;  /* 0x0000b000ff0075a7 */ /* 0x000e640008001004 */
[----:B-1----:R-:W-:Y:S05]  /*2a70*/  @P0 EXIT ;  /* 0x000000000000094d */ /* 0x002fea0003800000 */
[----:B------:R-:W-:Y:S02]  /*2a80*/  SHF.L.U32 R3, R3, 0x1f, RZ ;  /* 0x0000001f03037819 */ /* 0x000fe400000006ff */
[----:B------:R-:W-:-:S07]  /*2a90*/  MOV R0, UR4 ;  /* 0x0000000400007c02 */ /* 0x000fce0008000f00 */
.L_x_48:
[----:B-1----:R1:W2:Y:S02]  /*2aa0*/  SYNCS.PHASECHK.TRANS64.TRYWAIT P0, [R0+URZ+0xb0], R3 ;  /* 0x0000b003000075a7 */ /* 0x0022a400080011ff */
[----:B--2---:R-:W-:Y:S05]  /*2ab0*/  @!P0 NANOSLEEP.SYNCS 0x989680 ;  /* 0x009896800000895d */ /* 0x004fea0003900000 */
[----:B------:R-:W2:Y:S02]  /*2ac0*/  @!P0 SYNCS.PHASECHK.TRANS64 P0, [R0+URZ+0xb0], R3 ;  /* 0x0000b003000085a7 */ /* 0x000ea400080010ff */
[----:B--2---:R-:W-:Y:S05]  /*2ad0*/  @P0 EXIT ;  /* 0x000000000000094d */ /* 0x004fea0003800000 */
[----:B------:R-:W-:Y:S05]  /*2ae0*/  BRA `(.L_x_48) ;  /* 0xfffffffc00ec7947 */ /* 0x000fea000383ffff */
.L_x_41:
[----:B------:R-:W-:-:S09]  /*2af0*/  UISETP.NE.AND UP1, UPT, UR8, URZ, UPT ;  /* 0x000000ff0800728c */ /* 0x000fd2000bf25270 */
[----:B------:R-:W-:Y:S05]  /*2b00*/  BRA.U UP1, `(.L_x_49) ;  /* 0x0000000d01347547 */ /* 0x000fea000b800000 */
[----:B------:R-:W-:Y:S01]  /*2b10*/  UMOV UR4, 0x40 ;  /* 0x0000004000047882 */ /* 0x000fe20000000000 */
[----:B------:R-:W-:Y:S01]  /*2b20*/  NOP ;  /* 0x0000000000007918 */ /* 0x000fe20000000000 */
[----:B------:R-:W-:Y:S01]  /*2b30*/  ULEA UR4, UR37, UR4, 0x18 ;  /* 0x0000000425047291 */ /* 0x000fe2000f8ec0ff */
[----:B------:R-:W-:Y:S02]  /*2b40*/  UMOV UR5, 0x400 ;  /* 0x0000040000057882 */ /* 0x000fe40000000000 */
[----:B------:R-:W-:-:S06]  /*2b50*/  ULEA UR37, UR37, UR5, 0x18 ;  /* 0x0000000525257291 */ /* 0x000fcc000f8ec0ff */
[----:B------:R-:W1:Y:S02]  /*2b60*/  LDS.U8 R0, [UR4+0x1c] ;  /* 0x00001c04ff007984 */ /* 0x000e640008000000 */
[----:B-1----:R-:W-:-:S13]  /*2b70*/  ISETP.NE.AND P0, PT, R0, RZ, PT ;  /* 0x000000ff0000720c */ /* 0x002fda0003f05270 */
[----:B------:R-:W-:Y:S05]  /*2b80*/  @P0 BRA `(.L_x_50) ;  /* 0x0000000000580947 */ /* 0x000fea0003800000 */
[----:B------:R-:W-:-:S13]  /*2b90*/  ELECT P0, URZ, PT ;  /* 0x0000000000ff782f */ /* 0x000fda0003800000 */
[----:B------:R-:W-:Y:S05]  /*2ba0*/  @!P0 BRA `(.L_x_51) ;  /* 0x0000000000608947 */ /* 0x000fea0003800000 */
[----:B------:R-:W-:Y:S01]  /*2bb0*/  UMOV UR5, 0x10 ;  /* 0x0000001000057882 */ /* 0x000fe20000000000 */
[----:B------:R-:W-:Y:S01]  /*2bc0*/  HFMA2 R0, -RZ, RZ, 0, 5.9604644775390625e-08 ;  /* 0x00000001ff007431 */ /* 0x000fe200000001ff */
[----:B------:R-:W-:-:S03]  /*2bd0*/  MOV R2, 0xffff ;  /* 0x0000ffff00027802 */ /* 0x000fc60000000f00 */
[----:B------:R-:W-:Y:S04]  /*2be0*/  DEPBAR.LE SB1, 0x36 ;  /* 0x00009d800000791a */ /* 0x000fe80000000000 */
[----:B------:R-:W1:Y:S02]  /*2bf0*/  UTCATOMSWS.FIND_AND_SET.ALIGN UP0, UR5, UR5 ;  /* 0x00000005000575e3 */ /* 0x000e640008000800 */
[----:B-1----:R-:W-:Y:S01]  /*2c00*/  MOV R3, UR5 ;  /* 0x0000000500037c02 */ /* 0x002fe20008000f00 */
[----:B------:R-:W-:Y:S06]  /*2c10*/  BRA.U UP0, `(.L_x_52) ;  /* 0x0000000100187547 */ /* 0x000fec000b800000 */
.L_x_53:
[----:B------:R-:W-:Y:S05]  /*2c20*/  NANOSLEEP 0x64 ;  /* 0x000000640000795d */ /* 0x000fea0003800000 */
[----:B------:R-:W-:-:S05]  /*2c30*/  UMOV UR5, 0x10 ;  /* 0x0000001000057882 */ /* 0x000fca0000000000 */
[----:B------:R-:W-:Y:S04]  /*2c40*/  DEPBAR.LE SB1, 0x36 ;  /* 0x00009d800000791a */ /* 0x000fe80000000000 */
[----:B------:R-:W1:Y:S02]  /*2c50*/  UTCATOMSWS.FIND_AND_SET.ALIGN UP0, UR5, UR5 ;  /* 0x00000005000575e3 */ /* 0x000e640008000800 */
[----:B-1----:R-:W-:Y:S01]  /*2c60*/  MOV R3, UR5 ;  /* 0x0000000500037c02 */ /* 0x002fe20008000f00 */
[----:B------:R-:W-:Y:S05]  /*2c70*/  BRA.U !UP0, `(.L_x_53) ;  /* 0xfffffffd08e87547 */ /* 0x000fea000b83ffff */
.L_x_52:
[-C--:B------:R-:W-:Y:S02]  /*2c80*/  SHF.L.U32 R2, R2, R3.reuse, RZ ;  /* 0x0000000302027219 */ /* 0x080fe400000006ff */
[----:B------:R-:W-:Y:S01]  /*2c90*/  SHF.L.U32 R0, R0, R3, RZ ;  /* 0x0000000300007219 */ /* 0x000fe200000006ff */
[----:B------:R-:W-:Y:S02]  /*2ca0*/  IMAD.SHL.U32 R3, R3, 0x20, RZ ;  /* 0x0000002003037824 */ /* 0x000fe400078e00ff */
[----:B------:R1:W-:Y:S04]  /*2cb0*/  ATOMS.OR RZ, [UR4+0x14], R2 ;  /* 0x00001402ffff798c */ /* 0x0003e8000b000004 */
[----:B------:R1:W-:Y:S04]  /*2cc0*/  ATOMS.OR RZ, [UR4+0x18], R0 ;  /* 0x00001800ffff798c */ /* 0x0003e8000b000004 */
[----:B------:R1:W-:Y:S01]  /*2cd0*/  STS [UR37+0x130], R3 ;  /* 0x00013003ff007988 */ /* 0x0003e20008000825 */
[----:B------:R-:W-:Y:S05]  /*2ce0*/  BRA `(.L_x_51) ;  /* 0x0000000000107947 */ /* 0x000fea0003800000 */
.L_x_50:
[----:B------:R-:W-:Y:S02]  /*2cf0*/  MOV R0, 0xffffffff ;  /* 0xffffffff00007802 */ /* 0x000fe40000000f00 */
[----:B------:R-:W-:-:S03]  /*2d00*/  MOV R2, 0x2d30 ;  /* 0x00002d3000027802 */ /* 0x000fc60000000f00 */
[----:B------:R1:W-:Y:S04]  /*2d10*/  STS [UR37+0x130], R0 ;  /* 0x00013000ff007988 */ /* 0x0003e80008000825 */
[----:B-1-3-5:R-:W-:Y:S05]  /*2d20*/  CALL.REL.NOINC `($__internal_1_$__cuda_sm10x_tcgen05_guardrail_trap_phase_invalid_during_alloc) ;  /* 0x0000008c00b07944 */ /* 0x02afea0003c00000 */
.L_x_51:
[----:B------:R-:W-:Y:S05]  /*2d30*/  WARPSYNC.ALL ;  /* 0x0000000000007948 */ /* 0x000fea0003800000 */
[----:B------:R-:W2:Y:S01]  /*2d40*/  S2UR UR6, SR_CgaCtaId ;  /* 0x00000000000679c3 */ /* 0x000ea20000008800 */
[----:B------:R-:W-:Y:S01]  /*2d50*/  UMOV UR4, 0x400 ;  /* 0x0000040000047882 */ /* 0x000fe20000000000 */
[----:B------:R-:W-:-:S06]  /*2d60*/  NOP ;  /* 0x0000000000007918 */ /* 0x000fcc0000000000 */
[----:B------:R-:W-:Y:S06]  /*2d70*/  BAR.ARV 0x6, 0xa0 ;  /* 0x0182800000007b1d */ /* 0x000fec0000002000 */
[----:B------:R-:W4:Y:S01]  /*2d80*/  LDCU UR7, c[0x0][0x38c] ;  /* 0x00007180ff0777ac */ /* 0x000f220008000800 */
[----:B------:R-:W-:Y:S01]  /*2d90*/  IMAD.MOV.U32 R11, RZ, RZ, 0x1 ;  /* 0x00000001ff0b7424 */ /* 0x000fe200078e00ff */
[----:B------:R-:W-:Y:S01]  /*2da0*/  CS2R R8, SRZ ;  /* 0x0000000000087805 */ /* 0x000fe2000001ff00 */
[----:B------:R-:W-:Y:S01]  /*2db0*/  IMAD.MOV.U32 R10, RZ, RZ, RZ ;  /* 0x000000ffff0a7224 */ /* 0x000fe200078e00ff */
[----:B------:R-:W-:Y:S01]  /*2dc0*/  UMOV UR18, URZ ;  /* 0x000000ff00127c82 */ /* 0x000fe20008000000 */
[----:B------:R-:W-:Y:S01]  /*2dd0*/  UMOV UR17, URZ ;  /* 0x000000ff00117c82 */ /* 0x000fe20008000000 */
[----:B------:R-:W-:Y:S01]  /*2de0*/  UMOV UR22, 0x0 ;  /* 0x0000000000167882 */ /* 0x000fe20000000000 */
[----:B------:R-:W-:Y:S01]  /*2df0*/  UMOV UR23, 0x84004a0 ;  /* 0x084004a000177882 */ /* 0x000fe20000000000 */
[----:B------:R-:W-:Y:S01]  /*2e00*/  UMOV UR20, 0x0 ;  /* 0x0000000000147882 */ /* 0x000fe20000000000 */
[----:B------:R-:W-:Y:S01]  /*2e10*/  UMOV UR21, 0x84004a0 ;  /* 0x084004a000157882 */ /* 0x000fe20000000000 */
[----:B--2---:R-:W-:Y:S01]  /*2e20*/  ULEA UR6, UR6, UR4, 0x18 ;  /* 0x0000000406067291 */ /* 0x004fe2000f8ec0ff */
[----:B------:R-:W2:Y:S03]  /*2e30*/  LDCU UR4, c[0x0][0x38c] ;  /* 0x00007180ff0477ac */ /* 0x000ea60008000800 */
[----:B------:R-:W-:-:S02]  /*2e40*/  UIADD3 UR11, UPT, UPT, UR6, 0xc400, URZ ;  /* 0x0000c400060b7890 */ /* 0x000fc4000fffe0ff */
[----:B----4-:R-:W-:-:S03]  /*2e50*/  UIADD3 UR7, UPT, UPT, UR7, 0x3f, URZ ;  /* 0x0000003f07077890 */ /* 0x010fc6000fffe0ff */
[----:B-1----:R-:W1:Y:S01]  /*2e60*/  LDS R0, [UR6+0x130] ;  /* 0x00013006ff007984 */ /* 0x002e620008000800 */
[----:B------:R-:W-:Y:S02]  /*2e70*/  UIADD3 UR12, UPT, UPT, UR6, 0x16400, URZ ;  /* 0x00016400060c7890 */ /* 0x000fe4000fffe0ff */
[----:B------:R-:W-:Y:S02]  /*2e80*/  USHF.R.S32.HI UR5, URZ, 0x1f, UR7 ;  /* 0x0000001fff057899 */ /* 0x000fe40008011407 */
[----:B------:R-:W-:Y:S02]  /*2e90*/  USHF.R.U32.HI UR11, URZ, 0x4, UR11 ;  /* 0x00000004ff0b7899 */ /* 0x000fe4000801160b */
[----:B------:R-:W-:Y:S02]  /*2ea0*/  ULEA.HI UR5, UR5, UR7, URZ, 0x6 ;  /* 0x0000000705057291 */ /* 0x000fe4000f8f30ff */
[----:B------:R-:W-:Y:S02]  /*2eb0*/  USHF.R.U32.HI UR12, URZ, 0x4, UR12 ;  /* 0x00000004ff0c7899 */ /* 0x000fe4000801160c */
[----:B------:R-:W-:-:S02]  /*2ec0*/  USHF.R.S32.HI UR5, URZ, 0x6, UR5 ;  /* 0x00000006ff057899 */ /* 0x000fc40008011405 */
[----:B------:R-:W-:Y:S02]  /*2ed0*/  ULOP3.LUT UR11, UR11, 0x3fff, URZ, 0xc0, !UPT ;  /* 0x00003fff0b0b7892 */ /* 0x000fe4000f8ec0ff */
[----:B------:R-:W-:Y:S02]  /*2ee0*/  UISETP.LT.AND UP0, UPT, UR5, 0x1, UPT ;  /* 0x000000010500788c */ /* 0x000fe4000bf01270 */
[----:B------:R-:W-:Y:S02]  /*2ef0*/  ULOP3.LUT UR12, UR12, 0x3fff, URZ, 0xc0, !UPT ;  /* 0x00003fff0c0c7892 */ /* 0x000fe4000f8ec0ff */
[----:B------:R-:W-:Y:S02]  /*2f00*/  USEL UR10, UR5, 0x1, !UP0 ;  /* 0x00000001050a7887 */ /* 0x000fe4000c000000 */
[----:B------:R-:W-:Y:S02]  /*2f10*/  ULOP3.LUT UR11, UR11, 0x10000, URZ, 0xfc, !UPT ;  /* 0x000100000b0b7892 */ /* 0x000fe4000f8efcff */
[----:B------:R-:W-:-:S02]  /*2f20*/  ULOP3.LUT UR12, UR12, 0x10000, URZ, 0xfc, !UPT ;  /* 0x000100000c0c7892 */ /* 0x000fc4000f8efcff */
[----:B------:R-:W-:Y:S02]  /*2f30*/  UIADD3 UR10, UPT, UPT, -UR10, URZ, URZ ;  /* 0x000000ff0a0a7290 */ /* 0x000fe4000fffe1ff */
[----:B--2---:R-:W-:Y:S01]  /*2f40*/  UISETP.GE.AND UP3, UPT, UR4, 0x1, UPT ;  /* 0x000000010400788c */ /* 0x004fe2000bf66270 */
[----:B-1----:R-:W-:-:S15]  /*2f50*/  R2UR UR19, R0 ;  /* 0x00000000001372ca */ /* 0x002fde00000e0000 */
.L_x_60:
[----:B------:R-:W-:Y:S02]  /*2f60*/  LEA R0, R10, UR6, 0x3 ;  /* 0x000000060a007c11 */ /* 0x000fe4000f8e18ff */
[----:B------:R-:W-:Y:S02]  /*2f70*/  SHF.L.U32 R5, R9, 0x1f, RZ ;  /* 0x0000001f09057819 */ /* 0x000fe400000006ff */
[----:B------:R-:W-:Y:S01]  /*2f80*/  PLOP3.LUT P0, PT, PT, PT, UP3, 0x80, 0x8 ;  /* 0x000000000008781c */ /* 0x000fe20003f0f038 */
[----:B------:R-:W-:Y:S01]  /*2f90*/  VIADD R3, R0, 0xb0 ;  /* 0x000000b000037836 */ /* 0x000fe20000000000 */
[----:B-1----:R-:W1:Y:S02]  /*2fa0*/  SYNCS.PHASECHK.TRANS64.TRYWAIT P1, [R0+URZ+0xa0], R5 ;  /* 0x0000a005000075a7 */ /* 0x002e6400080211ff */
[----:B-1--4-:R-:W-:Y:S09]  /*2fb0*/  @!P1 BRA `(.L_x_54) ;  /* 0x0000008400409947 */ /* 0x012ff20003800000 */
.L_x_141:
[----:B------:R-:W-:Y:S01]  /*2fc0*/  LEA R4, R10, UR6, 0x4 ;  /* 0x000000060a047c11 */ /* 0x000fe2000f8e20ff */
[----:B------:R-:W-:Y:S01]  /*2fd0*/  @UP3 ULEA UR4, UR17, UR6, 0x3 ;  /* 0x0000000611043291 */ /* 0x000fe2000f8e18ff */
[----:B------:R-:W-:Y:S01]  /*2fe0*/  PLOP3.LUT P2, PT, PT, PT, PT, 0x80, 0x8 ;  /* 0x000000000008781c */ /* 0x000fe20003f4f070 */
[----:B------:R-:W-:Y:S01]  /*2ff0*/  ULEA UR8, UR18, UR6, 0x3 ;  /* 0x0000000612087291 */ /* 0x000fe2000f8e18ff */
[----:B------:R-:W-:Y:S01]  /*3000*/  PRMT R3, RZ, 0x654, R3 ;  /* 0x00000654ff037816 */ /* 0x000fe20000000003 */
[----:B------:R-:W-:Y:S01]  /*3010*/  ULEA UR9, UR18, UR19, 0x8 ;  /* 0x0000001312097291 */ /* 0x000fe2000f8e40ff */
[----:B-1----:R-:W1:Y:S01]  /*3020*/  LDS.128 R4, [R4+0x110] ;  /* 0x0001100004047984 */ /* 0x002e620000000c00 */
[----:B------:R-:W-:Y:S02]  /*3030*/  @P0 SHF.L.U32 R2, R8, 0x1f, RZ ;  /* 0x0000001f08020819 */ /* 0x000fe400000006ff */
[----:B------:R-:W-:Y:S01]  /*3040*/  SHF.L.U32 R0, R11, 0x1f, RZ ;  /* 0x0000001f0b007819 */ /* 0x000fe200000006ff */
[----:B------:R-:W-:Y:S01]  /*3050*/  @!PT LDS RZ, [RZ] ;  /* 0x00000000fffff984 */ /* 0x000fe20000000800 */
[----:B------:R-:W-:Y:S01]  /*3060*/  @!PT LDS RZ, [RZ] ;  /* 0x00000000fffff984 */ /* 0x000fe20000000800 */
[----:B------:R-:W-:Y:S01]  /*3070*/  @!PT LDS RZ, [RZ] ;  /* 0x00000000fffff984 */ /* 0x000fe20000000800 */
[----:B------:R-:W-:Y:S01]  /*3080*/  @!PT LDS RZ, [RZ] ;  /* 0x00000000fffff984 */ /* 0x000fe20000000800 */
[----:B------:R2:W-:Y:S06]  /*3090*/  MEMBAR.ALL.CTA ;  /* 0x0000000000007992 */ /* 0x0005ec0000008000 */
[----:B--2---:R-:W2:Y:S02]  /*30a0*/  FENCE.VIEW.ASYNC.S ;  /* 0x00000000000073c6 */ /* 0x004ea40000000000 */
[----:B--2---:R2:W-:Y:S01]  /*30b0*/  SYNCS.ARRIVE.TRANS64.RED.A1T0 RZ, [R3+URZ], RZ ;  /* 0x000000ff03ff79a7 */ /* 0x0045e200081004ff */
[----:B------:R2:W4:Y:S01]  /*30c0*/  @P0 SYNCS.PHASECHK.TRANS64.TRYWAIT P2, [UR4], R2 ;  /* 0x00000002ff0005a7 */ /* 0x0005220008041104 */
[----:B-1----:R-:W-:Y:S01]  /*30d0*/  LOP3.LUT P1, RZ, R6, 0x1, RZ, 0xc0, !PT ;  /* 0x0000000106ff7812 */ /* 0x002fe2000782c0ff */
[----:B------:R-:W1:Y:S02]  /*30e0*/  SYNCS.PHASECHK.TRANS64.TRYWAIT P0, [UR8+0xd0], R0 ;  /* 0x0000d000ff0075a7 */ /* 0x000e640008001108 */
[----:B-12-4-:R-:W-:Y:S10]  /*30f0*/  @!P0 BRA `(.L_x_55) ;  /* 0x0000008400048947 */ /* 0x016ff40003800000 */
.L_x_143:
[----:B------:R-:W-:Y:S01]  /*3100*/  IADD3 R10, PT, PT, R10, 0x1, RZ ;  /* 0x000000010a0a7810 */ /* 0x000fe20007ffe0ff */
[----:B------:R-:W-:Y:S06]  /*3110*/  BRA.U !UP3, `(.L_x_56) ;  /* 0x000000010b987547 */ /* 0x000fec000b800000 */
[----:B------:R-:W-:Y:S01]  /*3120*/  UPLOP3.LUT UP4, UPT, UPT, UPT, UPT, 0x40, 0x4 ;  /* 0x000000000004789c */ /* 0x000fe20003f8e870 */
[----:B------:R-:W-:Y:S01]  /*3130*/  UMOV UR16, UR10 ;  /* 0x0000000a00107c82 */ /* 0x000fe20008000000 */
[----:B------:R-:W-:Y:S01]  /*3140*/  UMOV UR15, UR5 ;  /* 0x00000005000f7c82 */ /* 0x000fe20008000000 */
[----:B------:R-:W-:-:S08]  /*3150*/  UMOV UR14, UR17 ;  /* 0x00000011000e7c82 */ /* 0x000fd00008000000 */
.L_x_59:
[----:B------:R-:W-:Y:S02]  /*3160*/  UIADD3 UR16, UPT, UPT, UR16, 0x1, URZ ;  /* 0x0000000110107890 */ /* 0x000fe4000fffe0ff */
[----:B--2---:R-:W-:Y:S02]  /*3170*/  ULEA UR7, UR14, UR6, 0x3 ;  /* 0x000000060e077291 */ /* 0x004fe4000f8e18ff */
[----:B------:R-:W-:Y:S01]  /*3180*/  UISETP.NE.AND UP0, UPT, UR16, URZ, UPT ;  /* 0x000000ff1000728c */ /* 0x000fe2000bf05270 */
[----:B----4-:R-:W-:Y:S10]  /*3190*/  @P2 BRA `(.L_x_57) ;  /* 0x00000000000c2947 */ /* 0x010ff40003800000 */
[----:B-1----:R-:W-:Y:S04]  /*31a0*/  SHF.L.U32 R3, R8, 0x1f, RZ ;  /* 0x0000001f08037819 */ /* 0x002fe800000006ff */
[----:B------:R-:W1:Y:S02]  /*31b0*/  SYNCS.PHASECHK.TRANS64.TRYWAIT P0, [UR7], R3 ;  /* 0x00000003ff0075a7 */ /* 0x000e640008001107 */
[----:B-1----:R-:W-:Y:S05]  /*31c0*/  @!P0 BRA `(.L_x_58) ;  /* 0x0000008000e88947 */ /* 0x002fea0003800000 */
.L_x_57:
[----:B------:R-:W-:Y:S01]  /*31d0*/  UISETP.NE.AND UP1, UPT, UR15, 0x1, UPT ;  /* 0x000000010f00788c */ /* 0x000fe2000bf25270 */
[----:B------:R-:W-:Y:S01]  /*31e0*/  PLOP3.LUT P2, PT, PT, PT, PT, 0x80, 0x8 ;  /* 0x000000000008781c */ /* 0x000fe20003f4f070 */
[----:B------:R-:W-:Y:S02]  /*31f0*/  UIADD3 UR17, UPT, UPT, UR14, 0x1, URZ ;  /* 0x000000010e117890 */ /* 0x000fe4000fffe0ff */
[----:B------:R-:W-:Y:S02]  /*3200*/  ULEA UR24, UR14, UR12, 0xa ;  /* 0x0000000c0e187291 */ /* 0x000fe4000f8e50ff */
[----:B------:R-:W-:Y:S01]  /*3210*/  UISETP.NE.AND UP2, UPT, UR17, 0x5, UPT ;  /* 0x000000051100788c */ /* 0x000fe2000bf45270 */
[----:B------:R-:W-:Y:S01]  /*3220*/  PLOP3.LUT P0, PT, PT, PT, UP1, 0x80, 0x8 ;  /* 0x000000000008781c */ /* 0x000fe20003f0f018 */
[----:B------:R-:W-:Y:S02]  /*3230*/  ULEA UR26, UR14, UR11, 0x9 ;  /* 0x0000000b0e1a7291 */ /* 0x000fe4000f8e48ff */
[----:B------:R-:W-:Y:S02]  /*3240*/  USEL UR13, URZ, 0x1, UP2 ;  /* 0x00000001ff0d7887 */ /* 0x000fe40009000000 */
[----:B------:R-:W-:Y:S02]  /*3250*/  USEL UR17, UR17, URZ, UP2 ;  /* 0x000000ff11117287 */ /* 0x000fe40009000000 */
[----:B------:R-:W-:Y:S02]  /*3260*/  UIADD3 UR30, UPT, UPT, UR24, 0x2, URZ ;  /* 0x00000002181e7890 */ /* 0x000fe4000fffe0ff */
[----:B------:R-:W-:Y:S01]  /*3270*/  @UP1 ULEA UR4, UR17, UR6, 0x3 ;  /* 0x0000000611041291 */ /* 0x000fe2000f8e18ff */
[----:B------:R-:W-:Y:S01]  /*3280*/  LOP3.LUT R8, R8, UR13, RZ, 0x3c, !PT ;  /* 0x0000000d08087c12 */ /* 0x000fe2000f8e3cff */
[----:B------:R-:W-:Y:S02]  /*3290*/  UIADD3 UR28, UPT, UPT, UR26, 0x2, URZ ;  /* 0x000000021a1c7890 */ /* 0x000fe4000fffe0ff */
[----:B------:R-:W-:Y:S01]  /*32a0*/  UIADD3 UR7, UPT, UPT, UR7, 0x28, URZ ;  /* 0x0000002807077890 */ /* 0x000fe2000fffe0ff */
[----:B-1----:R-:W-:Y:S01]  /*32b0*/  @P0 SHF.L.U32 R0, R8, 0x1f, RZ ;  /* 0x0000001f08000819 */ /* 0x002fe200000006ff */
[----:B------:R-:W-:Y:S01]  /*32c0*/  UMOV UR25, 0x80004020 ;  /* 0x8000402000197882 */ /* 0x000fe20000000000 */
[----:B------:R-:W-:Y:S01]  /*32d0*/  UMOV UR27, 0x80004020 ;  /* 0x80004020001b7882 */ /* 0x000fe20000000000 */
[----:B------:R-:W-:Y:S01]  /*32e0*/  UMOV UR31, 0x80004020 ;  /* 0x80004020001f7882 */ /* 0x000fe20000000000 */
[----:B------:R2:W4:Y:S01]  /*32f0*/  @P0 SYNCS.PHASECHK.TRANS64.TRYWAIT P2, [UR4], R0 ;  /* 0x00000000ff0005a7 */ /* 0x0005220008041104 */
[----:B------:R-:W-:Y:S01]  /*3300*/  UIADD3 UR15, UPT, UPT, UR15, -0x1, URZ ;  /* 0xffffffff0f0f7890 */ /* 0x000fe2000fffe0ff */
[----:B------:R2:W-:Y:S01]  /*3310*/  UTCIMMA gdesc[UR26], gdesc[UR24], tmem[UR9], tmem[UR22], idesc[UR23], UP4 ;  /* 0x00ff16181a0075ea */ /* 0x0005e2000a000109 */
[----:B------:R-:W-:Y:S01]  /*3320*/  UPLOP3.LUT UP4, UPT, UPT, UPT, UPT, 0x80, 0x8 ;  /* 0x000000000008789c */ /* 0x000fe20003f8f070 */
[----:B------:R-:W-:Y:S01]  /*3330*/  UMOV UR29, 0x80004020 ;  /* 0x80004020001d7882 */ /* 0x000fe20000000000 */
[----:B------:R-:W-:Y:S01]  /*3340*/  UMOV UR14, UR17 ;  /* 0x00000011000e7c82 */ /* 0x000fe20008000000 */
[----:B------:R2:W-:Y:S01]  /*3350*/  UTCIMMA gdesc[UR28], gdesc[UR30], tmem[UR9], tmem[UR20], idesc[UR21], UPT ;  /* 0x00ff141e1c0075ea */ /* 0x0005e2000b800109 */
[----:B------:R2:W-:Y:S01]  /*3360*/  UTCBAR [UR7], URZ ;  /* 0x000000ff070073e9 */ /* 0x0005e200080000ff */
[----:B------:R-:W-:Y:S06]  /*3370*/  BRA.U UP0, `(.L_x_59) ;  /* 0xfffffffd00787547 */ /* 0x000fec000b83ffff */
.L_x_56:
[----:B------:R-:W-:Y:S01]  /*3380*/  UIADD3 UR18, UPT, UPT, UR18, 0x1, URZ ;  /* 0x0000000112127890 */ /* 0x000fe2000fffe0ff */
[C---:B------:R-:W-:Y:S01]  /*3390*/  ISETP.NE.AND P0, PT, R10.reuse, 0x2, PT ;  /* 0x000000020a00780c */ /* 0x040fe20003f05270 */
[----:B------:R-:W-:Y:S02]  /*33a0*/  UIADD3 UR8, UPT, UPT, UR8, 0xc0, URZ ;  /* 0x000000c008087890 */ /* 0x000fe4000fffe0ff */
[----:B------:R-:W-:Y:S01]  /*33b0*/  UISETP.NE.AND UP0, UPT, UR18, 0x2, UPT ;  /* 0x000000021200788c */ /* 0x000fe2000bf05270 */
[----:B-12---:R-:W-:Y:S02]  /*33c0*/  SEL R0, RZ, 0x1, P0 ;  /* 0x00000001ff007807 */ /* 0x006fe40000000000 */
[----:B------:R-:W-:Y:S01]  /*33d0*/  SEL R10, R10, RZ, P0 ;  /* 0x000000ff0a0a7207 */ /* 0x000fe20000000000 */
[----:B------:R-:W-:Y:S01]  /*33e0*/  USEL UR4, URZ, 0x1, UP0 ;  /* 0x00000001ff047887 */ /* 0x000fe20008000000 */
[----:B------:R-:W-:Y:S01]  /*33f0*/  LOP3.LUT R9, R9, R0, RZ, 0x3c, !PT ;  /* 0x0000000009097212 */ /* 0x000fe200078e3cff */
[----:B------:R-:W-:Y:S01]  /*3400*/  USEL UR18, UR18, URZ, UP0 ;  /* 0x000000ff12127287 */ /* 0x000fe20008000000 */
[----:B------:R1:W-:Y:S03]  /*3410*/  UTCBAR [UR8], URZ ;  /* 0x000000ff080073e9 */ /* 0x0003e600080000ff */
[----:B------:R-:W-:Y:S01]  /*3420*/  LOP3.LUT R11, R11, UR4, RZ, 0x3c, !PT ;  /* 0x000000040b0b7c12 */ /* 0x000fe2000f8e3cff */
[----:B------:R-:W-:Y:S07]  /*3430*/  @P1 BRA `(.L_x_60) ;  /* 0xfffffff800c81947 */ /* 0x000fee000383ffff */
[----:B------:R-:W2:Y:S01]  /*3440*/  S2UR UR4, SR_CgaCtaId ;  /* 0x00000000000479c3 */ /* 0x000ea20000008800 */
[----:B------:R-:W-:Y:S01]  /*3450*/  ELECT P0, URZ, PT ;  /* 0x0000000000ff782f */ /* 0x000fe20003800000 */
[----:B------:R-:W-:Y:S01]  /*3460*/  IMAD.MOV.U32 R0, RZ, RZ, 0x1 ;  /* 0x00000001ff007424 */ /* 0x000fe200078e00ff */
[----:B------:R-:W-:Y:S01]  /*3470*/  UIADD3 UR6, UPT, UPT, UR6, 0xd0, URZ ;  /* 0x000000d006067890 */ /* 0x000fe2000fffe0ff */
[----:B------:R-:W-:Y:S01]  /*3480*/  SHF.L.U32 R3, R11, 0x1f, RZ ;  /* 0x0000001f0b037819 */ /* 0x000fe200000006ff */
[----:B------:R-:W-:-:S03]  /*3490*/  UMOV UR5, 0x40 ;  /* 0x0000004000057882 */ /* 0x000fc60000000000 */
[----:B------:R-:W-:Y:S01]  /*34a0*/  UVIRTCOUNT.DEALLOC.SMPOOL 0x80 ;  /* 0x000000800000784c */ /* 0x000fe20000000000 */
[----:B--2---:R-:W-:Y:S02]  /*34b0*/  ULEA UR4, UR4, UR5, 0x18 ;  /* 0x0000000504047291 */ /* 0x004fe4000f8ec0ff */
[----:B------:R-:W-:-:S07]  /*34c0*/  ULEA UR5, UR18, UR6, 0x3 ;  /* 0x0000000612057291 */ /* 0x000fce000f8e18ff */
[----:B------:R2:W-:Y:S02]  /*34d0*/  @P0 STS.U8 [UR4+0x1c], R0 ;  /* 0x00001c00ff000988 */ /* 0x0005e40008000004 */
[----:B------:R-:W3:Y:S02]  /*34e0*/  SYNCS.PHASECHK.TRANS64.TRYWAIT P0, [UR5], R3 ;  /* 0x00000003ff0075a7 */ /* 0x000ee40008001105 */
[----:B--23--:R-:W-:Y:S05]  /*34f0*/  @!P0 BRA `(.L_x_61) ;  /* 0x0000008000348947 */ /* 0x00cfea0003800000 */
.L_x_146:
[----:B------:R-:W-:-:S04]  /*3500*/  UIADD3 UR7, UPT, UPT, UR18, 0x1, URZ ;  /* 0x0000000112077890 */ /* 0x000fc8000fffe0ff */
[----:B------:R-:W-:-:S04]  /*3510*/  UISETP.NE.AND UP0, UPT, UR7, 0x2, UPT ;  /* 0x000000020700788c */ /* 0x000fc8000bf05270 */
[----:B------:R-:W-:Y:S02]  /*3520*/  USEL UR5, URZ, 0x1, UP0 ;  /* 0x00000001ff057887 */ /* 0x000fe40008000000 */
[----:B------:R-:W-:-:S04]  /*3530*/  USEL UR7, UR7, URZ, UP0 ;  /* 0x000000ff07077287 */ /* 0x000fc80008000000 */
[----:B------:R-:W-:Y:S01]  /*3540*/  ULEA UR7, UR7, UR6, 0x3 ;  /* 0x0000000607077291 */ /* 0x000fe2000f8e18ff */
[----:B--2---:R-:W-:-:S04]  /*3550*/  LOP3.LUT R3, R11, UR5, RZ, 0x3c, !PT ;  /* 0x000000050b037c12 */ /* 0x004fc8000f8e3cff */
[----:B------:R-:W-:-:S04]  /*3560*/  SHF.L.U32 R3, R3, 0x1f, RZ ;  /* 0x0000001f03037819 */ /* 0x000fc800000006ff */
[----:B------:R-:W2:Y:S02]  /*3570*/  SYNCS.PHASECHK.TRANS64.TRYWAIT P0, [UR7], R3 ;  /* 0x00000003ff0075a7 */ /* 0x000ea40008001107 */
[----:B--2---:R-:W-:Y:S05]  /*3580*/  @!P0 BRA `(.L_x_62) ;  /* 0x0000008000288947 */ /* 0x004fea0003800000 */
.L_x_148:
[----:B------:R-:W-:Y:S01]  /*3590*/  NOP ;  /* 0x0000000000007918 */ /* 0x000fe20000000000 */
[----:B--2---:R-:W2:Y:S01]  /*35a0*/  LDS R0, [UR4+0x14] ;  /* 0x00001404ff007984 */ /* 0x004ea20008000800 */
[----:B------:R-:W-:Y:S01]  /*35b0*/  ULOP3.LUT UR6, UR19, 0xffff, URZ, 0xc0, !UPT ;  /* 0x0000ffff13067892 */ /* 0x000fe2000f8ec0ff */
[----:B-1----:R-:W-:Y:S01]  /*35c0*/  UMOV UR8, 0xffff ;  /* 0x0000ffff00087882 */ /* 0x002fe20000000000 */
[----:B------:R-:W-:Y:S02]  /*35d0*/  UMOV UR5, 0x1 ;  /* 0x0000000100057882 */ /* 0x000fe40000000000 */
[----:B------:R-:W-:-:S04]  /*35e0*/  USHF.R.U32.HI UR6, URZ, 0x5, UR6 ;  /* 0x00000005ff067899 */ /* 0x000fc80008011606 */
[----:B------:R-:W-:Y:S02]  /*35f0*/  USHF.L.U32 UR8, UR8, UR6, URZ ;  /* 0x0000000608087299 */ /* 0x000fe400080006ff */
[----:B------:R-:W-:-:S04]  /*3600*/  USHF.L.U32 UR5, UR5, UR6, URZ ;  /* 0x0000000605057299 */ /* 0x000fc800080006ff */
[----:B--2---:R-:W-:-:S04]  /*3610*/  LOP3.LUT R0, R0, UR8, RZ, 0xc0, !PT ;  /* 0x0000000800007c12 */ /* 0x004fc8000f8ec0ff */
[----:B------:R-:W-:-:S13]  /*3620*/  ISETP.NE.AND P0, PT, R0, UR8, PT ;  /* 0x0000000800007c0c */ /* 0x000fda000bf05270 */
[----:B------:R-:W-:Y:S05]  /*3630*/  @P0 BRA `(.L_x_63) ;  /* 0x0000000000580947 */ /* 0x000fea0003800000 */
[----:B------:R-:W1:Y:S02]  /*3640*/  LDS R0, [UR4+0x18] ;  /* 0x00001804ff007984 */ /* 0x000e640008000800 */
[----:B-1----:R-:W-:-:S04]  /*3650*/  LOP3.LUT R0, R0, UR5, RZ, 0xc0, !PT ;  /* 0x0000000500007c12 */ /* 0x002fc8000f8ec0ff */
[----:B------:R-:W-:-:S13]  /*3660*/  ISETP.NE.AND P0, PT, R0, UR5, PT ;  /* 0x0000000500007c0c */ /* 0x000fda000bf05270 */
[----:B------:R-:W-:Y:S05]  /*3670*/  @P0 BRA `(.L_x_64) ;  /* 0x00000000003c0947 */ /* 0x000fea0003800000 */
[----:B------:R-:W1:Y:S01]  /*3680*/  S2R R2, SR_LANEID ;  /* 0x0000000000027919 */ /* 0x000e620000000000 */
[----:B------:R-:W-:Y:S01]  /*3690*/  ULOP3.LUT UR8, URZ, UR8, URZ, 0x33, !UPT ;  /* 0x00000008ff087292 */ /* 0x000fe2000f8e33ff */
[----:B------:R-:W-:Y:S01]  /*36a0*/  LOP3.LUT R4, RZ, UR5, RZ, 0x33, !PT ;  /* 0x00000005ff047c12 */ /* 0x000fe2000f8e33ff */
[----:B------:R-:W-:Y:S02]  /*36b0*/  VOTEU.ANY UR7, UPT, PT ;  /* 0x0000000000077886 */ /* 0x000fe400038e0100 */
[----:B------:R-:W-:Y:S01]  /*36c0*/  UFLO.U32 UR7, UR7 ;  /* 0x00000007000772bd */ /* 0x000fe200080e0000 */
[----:B------:R-:W2:Y:S01]  /*36d0*/  REDUX UR5, R4 ;  /* 0x00000000040573c4 */ /* 0x000ea20000000000 */
[----:B------:R-:W-:-:S06]  /*36e0*/  IMAD.U32 R0, RZ, RZ, UR8 ;  /* 0x00000008ff007e24 */ /* 0x000fcc000f8e00ff */
[----:B------:R3:W-:Y:S01]  /*36f0*/  UTCATOMSWS.AND URZ, UR8 ;  /* 0x0000000800ff79e3 */ /* 0x0007e20008000000 */
[----:B------:R-:W4:Y:S01]  /*3700*/  REDUX UR6, R0 ;  /* 0x00000000000673c4 */ /* 0x000f220000000000 */
[----:B-1----:R-:W-:Y:S01]  /*3710*/  ISETP.EQ.U32.AND P0, PT, R2, UR7, PT ;  /* 0x0000000702007c0c */ /* 0x002fe2000bf02070 */
[----:B--2---:R-:W-:Y:S01]  /*3720*/  IMAD.U32 R2, RZ, RZ, UR5 ;  /* 0x00000005ff027e24 */ /* 0x004fe2000f8e00ff */
[----:B----4-:R-:W-:-:S11]  /*3730*/  MOV R3, UR6 ;  /* 0x0000000600037c02 */ /* 0x010fd60008000f00 */
[----:B------:R3:W-:Y:S04]  /*3740*/  @P0 ATOMS.AND RZ, [UR4+0x14], R3 ;  /* 0x00001403ffff098c */ /* 0x0007e8000a800004 */
[----:B------:R3:W-:Y:S01]  /*3750*/  @P0 ATOMS.AND RZ, [UR4+0x18], R2 ;  /* 0x00001802ffff098c */ /* 0x0007e2000a800004 */
[----:B------:R-:W-:Y:S05]  /*3760*/  BRA `(.L_x_65) ;  /* 0x0000000000147947 */ /* 0x000fea0003800000 */
.L_x_64:
[----:B------:R-:W-:Y:S02]  /*3770*/  MOV R2, 0x3790 ;  /* 0x0000379000027802 */ /* 0x000fe40000000f00 */
[----:B----45:R-:W-:Y:S05]  /*3780*/  CALL.REL.NOINC `($__internal_0_$__cuda_sm10x_tcgen05_guardrail_trap_col_being_dealloced_not_returned_by_alloc) ;  /* 0x00000084000c7944 */ /* 0x030fea0003c00000 */
[----:B------:R-:W-:Y:S05]  /*3790*/  BRA `(.L_x_65) ;  /* 0x0000000000087947 */ /* 0x000fea0003800000 */
.L_x_63:
[----:B------:R-:W-:Y:S02]  /*37a0*/  MOV R2, 0x37c0 ;  /* 0x000037c000027802 */ /* 0x000fe40000000f00 */
[----:B----45:R-:W-:Y:S05]  /*37b0*/  CALL.REL.NOINC `($__internal_2_$__cuda_sm10x_tcgen05_guardrail_trap_unallocated_columns_being_dealloced) ;  /* 0x0000008400187944 */ /* 0x030fea0003c00000 */
.L_x_65:
[----:B------:R-:W-:Y:S01]  /*37c0*/  NOP ;  /* 0x0000000000007918 */ /* 0x000fe20000000000 */
[----:B---3--:R-:W-:Y:S05]  /*37d0*/  EXIT ;  /* 0x000000000000794d */ /* 0x008fea0003800000 */
.L_x_49:
[----:B------:R-:W-:-:S09]  /*37e0*/  UISETP.NE.OR UP2, UPT, UR8, 0x3, !UP2 ;  /* 0x000000030800788c */ /* 0x000fd2000d745670 */
[----:B------:R-:W-:Y:S05]  /*37f0*/  BRA.U UP2, `(.L_x_66) ;  /* 0x0000001102147547 */ /* 0x000fea000b800000 */
[----:B------:R-:W1:Y:S01]  /*3800*/  LDC R0, c[0x0][0xb30] ;  /* 0x0002cc00ff007b82 */ /* 0x000e620000000800 */
[----:B------:R-:W2:Y:S01]  /*3810*/  LDCU.64 UR8, c[0x0][0x888] ;  /* 0x00011100ff0877ac */ /* 0x000ea20008000a00 */
[----:B------:R-:W-:Y:S02]  /*3820*/  HFMA2 R29, -RZ, RZ, 0, 0 ;  /* 0x00000000ff1d7431 */ /* 0x000fe400000001ff */
[----:B------:R-:W-:Y:S01]  /*3830*/  IMAD.MOV.U32 R31, RZ, RZ, 0x1 ;  /* 0x00000001ff1f7424 */ /* 0x000fe200078e00ff */
[----:B------:R-:W-:Y:S01]  /*3840*/  MOV R23, 0x2000 ;  /* 0x0000200000177802 */ /* 0x000fe20000000f00 */
[----:B------:R-:W4:Y:S01]  /*3850*/  LDCU.64 UR4, c[0x0][0x890] ;  /* 0x00011200ff0477ac */ /* 0x000f220008000a00 */
[----:B------:R-:W-:Y:S01]  /*3860*/  IMAD.MOV.U32 R30, RZ, RZ, RZ ;  /* 0x000000ffff1e7224 */ /* 0x000fe200078e00ff */
[----:B------:R-:W3:Y:S01]  /*3870*/  LDC R19, c[0x0][0x370] ;  /* 0x0000dc00ff137b82 */ /* 0x000ee20000000800 */
[----:B------:R-:W-:Y:S01]  /*3880*/  UMOV UR7, 0x400 ;  /* 0x0000040000077882 */ /* 0x000fe20000000000 */
[----:B------:R-:W-:-:S02]  /*3890*/  UPLOP3.LUT UP1, UPT, UPT, UPT, UPT, 0x40, 0x4 ;  /* 0x000000000004789c */ /* 0x000fc40003f2e870 */
[----:B------:R-:W-:-:S04]  /*38a0*/  ULEA UR7, UR37, UR7, 0x18 ;  /* 0x0000000725077291 */ /* 0x000fc8000f8ec0ff */
[----:B------:R-:W3:Y:S01]  /*38b0*/  LDC R2, c[0x0][0xb0c] ;  /* 0x0002c300ff027b82 */ /* 0x000ee20000000800 */
[----:B------:R-:W-:Y:S02]  /*38c0*/  UIADD3 UR13, UPT, UPT, UR7, 0x68, URZ ;  /* 0x00000068070d7890 */ /* 0x000fe4000fffe0ff */
[----:B--2---:R-:W-:Y:S02]  /*38d0*/  UISETP.NE.U32.AND UP2, UPT, UR8, URZ, UPT ;  /* 0x000000ff0800728c */ /* 0x004fe4000bf45070 */
[----:B------:R-:W-:Y:S02]  /*38e0*/  UIADD3 UR33, UPT, UPT, UR7, 0x50, URZ ;  /* 0x0000005007217890 */ /* 0x000fe4000fffe0ff */
[----:B----4-:R-:W-:Y:S01]  /*38f0*/  UISETP.NE.U32.AND UP3, UPT, UR4, URZ, UPT ;  /* 0x000000ff0400728c */ /* 0x010fe2000bf65070 */
[----:B------:R-:W2:Y:S01]  /*3900*/  LDC R18, c[0x0][0xb20] ;  /* 0x0002c800ff127b82 */ /* 0x000ea20000000800 */
[----:B-1----:R-:W-:Y:S01]  /*3910*/  ISETP.NE.AND P1, PT, R0, 0x1, PT ;  /* 0x000000010000780c */ /* 0x002fe20003f25270 */
[----:B------:R-:W-:-:S02]  /*3920*/  UISETP.NE.AND.EX UP2, UPT, UR9, URZ, UPT, UP2 ;  /* 0x000000ff0900728c */ /* 0x000fc4000bf45320 */
[----:B------:R-:W-:Y:S02]  /*3930*/  UIADD3 UR25, UPT, UPT, UR7, 0x58, URZ ;  /* 0x0000005807197890 */ /* 0x000fe4000fffe0ff */
[----:B------:R-:W-:Y:S02]  /*3940*/  UIADD3 UR17, UPT, UPT, UR7, 0x60, URZ ;  /* 0x0000006007117890 */ /* 0x000fe4000fffe0ff */
[----:B------:R-:W1:Y:S01]  /*3950*/  LDC.64 R32, c[0x0][0x348] ;  /* 0x0000d200ff207b82 */ /* 0x000e620000000a00 */
[----:B------:R-:W-:Y:S02]  /*3960*/  UPRMT UR13, UR37, 0x654, UR13 ;  /* 0x00000654250d7896 */ /* 0x000fe4000800000d */
[----:B------:R-:W-:-:S05]  /*3970*/  UISETP.NE.AND.EX UP3, UPT, UR5, URZ, UPT, UP3 ;  /* 0x000000ff0500728c */ /* 0x000fca000bf65330 */
[----:B------:R-:W4:Y:S08]  /*3980*/  LDC.64 R16, c[0x0][0xb10] ;  /* 0x0002c400ff107b82 */ /* 0x000f300000000a00 */
[----:B------:R-:W1:Y:S08]  /*3990*/  LDC.64 R6, c[0x0][0xb18] ;  /* 0x0002c600ff067b82 */ /* 0x000e700000000a00 */
[----:B------:R-:W1:Y:S08]  /*39a0*/  LDC.64 R4, c[0x0][0xb28] ;  /* 0x0002ca00ff047b82 */ /* 0x000e700000000a00 */
[----:B--23--:R-:W1:Y:S02]  /*39b0*/  LDC R22, c[0x0][0x374] ;  /* 0x0000dd00ff167b82 */ /* 0x00ce640000000800 */
.L_x_77:
[C---:B------:R-:W-:Y:S02]  /*39c0*/  LEA R0, R30.reuse, UR7, 0x3 ;  /* 0x000000071e007c11 */ /* 0x040fe4000f8e18ff */
[----:B------:R-:W-:Y:S02]  /*39d0*/  SHF.L.U32 R3, R29, 0x1f, RZ ;  /* 0x0000001f1d037819 */ /* 0x000fe400000006ff */
[----:B------:R-:W-:Y:S02]  /*39e0*/  LEA R24, R30, UR7, 0x4 ;  /* 0x000000071e187c11 */ /* 0x000fe4000f8e20ff */
[----:B--2---:R-:W2:Y:S02]  /*39f0*/  SYNCS.PHASECHK.TRANS64.TRYWAIT P0, [R0+URZ+0xa0], R3 ;  /* 0x0000a003000075a7 */ /* 0x004ea400080011ff */
[----:B--2---:R-:W-:Y:S05]  /*3a00*/  @!P0 BRA `(.L_x_67) ;  /* 0x0000007c00208947 */ /* 0x004fea0003800000 */
.L_x_149:
[----:B------:R-:W-:Y:S01]  /*3a10*/  ISETP.GE.AND P0, PT, R72, 0x1, PT ;  /* 0x000000014800780c */ /* 0x000fe20003f06270 */
[----:B------:R-:W3:Y:S01]  /*3a20*/  LDS.128 R24, [R24+0x110] ;  /* 0x0001100018187984 */ /* 0x000ee20000000c00 */
[----:B--2---:R-:W-:Y:S01]  /*3a30*/  VIADD R0, R0, 0xb0 ;  /* 0x000000b000007836 */ /* 0x004fe20000000000 */
[----:B------:R-:W-:Y:S01]  /*3a40*/  @!PT LDS RZ, [RZ] ;  /* 0x00000000fffff984 */ /* 0x000fe20000000800 */
[----:B------:R-:W-:Y:S01]  /*3a50*/  @!PT LDS RZ, [RZ] ;  /* 0x00000000fffff984 */ /* 0x000fe20000000800 */
[----:B------:R-:W-:Y:S01]  /*3a60*/  @!PT LDS RZ, [RZ] ;  /* 0x00000000fffff984 */ /* 0x000fe20000000800 */
[----:B------:R-:W-:Y:S01]  /*3a70*/  @!PT LDS RZ, [RZ] ;  /* 0x00000000fffff984 */ /* 0x000fe20000000800 */
[----:B------:R2:W-:Y:S06]  /*3a80*/  MEMBAR.ALL.CTA ;  /* 0x0000000000007992 */ /* 0x0005ec0000008000 */
[----:B--2---:R-:W2:Y:S01]  /*3a90*/  FENCE.VIEW.ASYNC.S ;  /* 0x00000000000073c6 */ /* 0x004ea20000000000 */
[----:B------:R-:W-:Y:S04]  /*3aa0*/  PRMT R0, RZ, 0x654, R0 ;  /* 0x00000654ff007816 */ /* 0x000fe80000000000 */
[----:B--2---:R2:W-:Y:S01]  /*3ab0*/  SYNCS.ARRIVE.TRANS64.RED.A1T0 RZ, [R0+URZ], RZ ;  /* 0x000000ff00ff79a7 */ /* 0x0045e200081004ff */
[----:B---3--:R-:W-:Y:S11]  /*3ac0*/  LOP3.LUT P3, RZ, R26, 0x1, RZ, 0xc0, !PT ;  /* 0x000000011aff7812 */ /* 0x008ff6000786c0ff */
[----:B------:R-:W-:Y:S02]  /*3ad0*/  @!UPT UIADD3 URZ, UPT, UPT, URZ, URZ, URZ ;  /* 0x000000fffffff290 */ /* 0x000fe4000fffe0ff */
[----:B------:R-:W-:Y:S02]  /*3ae0*/  @P3 MOV R13, R24 ;  /* 0x00000018000d3202 */ /* 0x000fe40000000f00 */
[----:B------:R-:W-:Y:S01]  /*3af0*/  @P3 LOP3.LUT R8, R25, 0xffff, RZ, 0xc0, !PT ;  /* 0x0000ffff19083812 */ /* 0x000fe200078ec0ff */
[----:B--2---:R-:W-:Y:S06]  /*3b00*/  @!P0 BRA `(.L_x_68) ;  /* 0x0000000000a48947 */ /* 0x004fec0003800000 */
[----:B-1----:R-:W-:Y:S01]  /*3b10*/  IMAD.HI.U32 R35, R22, R7, RZ ;  /* 0x0000000716237227 */ /* 0x002fe200078e00ff */
[----:B------:R-:W-:Y:S02]  /*3b20*/  ISETP.NE.AND P0, PT, R6, 0x1, PT ;  /* 0x000000010600780c */ /* 0x000fe40003f05270 */
[----:B------:R-:W-:Y:S01]  /*3b30*/  ISETP.NE.AND P2, PT, R72, 0x1, PT ;  /* 0x000000014800780c */ /* 0x000fe20003f45270 */
[----:B----4-:R-:W-:Y:S01]  /*3b40*/  IMAD.HI.U32 R34, R19, R16, RZ ;  /* 0x0000001013227227 */ /* 0x010fe200078e00ff */
[----:B------:R-:W-:Y:S02]  /*3b50*/  SHF.R.U32.HI R35, RZ, R18, R35 ;  /* 0x00000012ff237219 */ /* 0x000fe40000011623 */
[----:B------:R-:W-:Y:S01]  /*3b60*/  ISETP.NE.AND P4, PT, R2, 0x1, PT ;  /* 0x000000010200780c */ /* 0x000fe20003f85270 */
[----:B------:R-:W-:Y:S01]  /*3b70*/  IMAD.HI.U32 R36, R13, R16, RZ ;  /* 0x000000100d247227 */ /* 0x000fe200078e00ff */
[----:B------:R-:W-:Y:S02]  /*3b80*/  SHF.R.U32.HI R34, RZ, R17, R34 ;  /* 0x00000011ff227219 */ /* 0x000fe40000011622 */
[----:B------:R-:W-:Y:S01]  /*3b90*/  SEL R3, R22, R35, !P0 ;  /* 0x0000002316037207 */ /* 0x000fe20004000000 */
[C---:B------:R-:W-:Y:S01]  /*3ba0*/  IMAD.HI.U32 R35, R8.reuse, R7, RZ ;  /* 0x0000000708237227 */ /* 0x040fe200078e00ff */
[----:B------:R-:W-:Y:S02]  /*3bb0*/  SEL R11, R19, R34, !P4 ;  /* 0x00000022130b7207 */ /* 0x000fe40006000000 */
[----:B------:R-:W-:Y:S01]  /*3bc0*/  SHF.R.U32.HI R36, RZ, R17, R36 ;  /* 0x00000011ff247219 */ /* 0x000fe20000011624 */
[----:B------:R-:W-:Y:S01]  /*3bd0*/  IMAD.HI.U32 R38, R3, R4, RZ ;  /* 0x0000000403267227 */ /* 0x000fe200078e00ff */
[----:B------:R-:W-:Y:S03]  /*3be0*/  SHF.R.U32.HI R35, RZ, R18, R35 ;  /* 0x00000012ff237219 */ /* 0x000fe60000011623 */
[----:B------:R-:W-:Y:S01]  /*3bf0*/  IMAD.HI.U32 R34, R11, R4, RZ ;  /* 0x000000040b227227 */ /* 0x000fe200078e00ff */
[----:B------:R-:W-:Y:S02]  /*3c00*/  @P2 SHF.R.U32.HI R3, RZ, R5, R38 ;  /* 0x00000005ff032219 */ /* 0x000fe40000011626 */
[----:B------:R-:W-:Y:S02]  /*3c10*/  SEL R9, R8, R35, !P0 ;  /* 0x0000002308097207 */ /* 0x000fe40004000000 */
[----:B------:R-:W-:Y:S01]  /*3c20*/  @P2 SHF.R.U32.HI R11, RZ, R5, R34 ;  /* 0x00000005ff0b2219 */ /* 0x000fe20000011622 */
[C---:B------:R-:W-:Y:S01]  /*3c30*/  IMAD R10, R72.reuse, R3, RZ ;  /* 0x00000003480a7224 */ /* 0x040fe200078e02ff */
[----:B------:R-:W-:Y:S01]  /*3c40*/  SEL R3, R13, R36, !P4 ;  /* 0x000000240d037207 */ /* 0x000fe20006000000 */
[C---:B------:R-:W-:Y:S03]  /*3c50*/  IMAD.HI.U32 R14, R9.reuse, R4, RZ ;  /* 0x00000004090e7227 */ /* 0x040fe600078e00ff */
[----:B------:R-:W-:Y:S01]  /*3c60*/  ISETP.GE.AND P0, PT, R9, R10, PT ;  /* 0x0000000a0900720c */ /* 0x000fe20003f06270 */
[C---:B------:R-:W-:Y:S01]  /*3c70*/  IMAD R12, R72.reuse, R11, RZ ;  /* 0x0000000b480c7224 */ /* 0x040fe200078e02ff */
[-C--:B------:R-:W-:Y:S04]  /*3c80*/  SHF.R.U32.HI R14, RZ, R5.reuse, R14 ;  /* 0x00000005ff0e7219 */ /* 0x080fe8000001160e */
[----:B------:R-:W-:Y:S02]  /*3c90*/  ISETP.GE.OR P0, PT, R3, R12, P0 ;  /* 0x0000000c0300720c */ /* 0x000fe40000706670 */
[----:B------:R-:W-:Y:S05]  /*3ca0*/  SEL R15, R9, R14, !P2 ;  /* 0x0000000e090f7207 */ /* 0x000fea0005000000 */
[----:B------:R-:W-:Y:S04]  /*3cb0*/  IMAD.MOV R14, RZ, RZ, -R15 ;  /* 0x000000ffff0e7224 */ /* 0x000fe800078e0a0f */
[----:B------:R-:W-:Y:S02]  /*3cc0*/  IMAD R14, R72, R14, R9 ;  /* 0x0000000e480e7224 */ /* 0x000fe400078e0209 */
[C---:B------:R-:W-:Y:S05]  /*3cd0*/  @!P0 IMAD.HI.U32 R10, R3.reuse, R4, RZ ;  /* 0x00000004030a8227 */ /* 0x040fea00078e00ff */
[----:B------:R-:W-:Y:S04]  /*3ce0*/  @!P0 SHF.R.U32.HI R10, RZ, R5, R10 ;  /* 0x00000005ff0a8219 */ /* 0x000fe8000001160a */
[----:B------:R-:W-:Y:S01]  /*3cf0*/  @!P0 SEL R0, R3, R10, !P2 ;  /* 0x0000000a03008207 */ /* 0x000fe20005000000 */
[----:B------:R-:W-:Y:S03]  /*3d00*/  IMAD.MOV R10, RZ, RZ, -R3 ;  /* 0x000000ffff0a7224 */ /* 0x000fe600078e0a03 */
[----:B------:R-:W-:Y:S01]  /*3d10*/  @!P0 IADD3 R15, PT, PT, R15, -R0, RZ ;  /* 0x800000000f0f8210 */ /* 0x000fe20007ffe0ff */
[----:B------:R-:W-:Y:S01]  /*3d20*/  @!P0 IMAD R0, R11, R14, R0 ;  /* 0x0000000e0b008224 */ /* 0x000fe200078e0200 */
[----:B------:R-:W-:Y:S01]  /*3d30*/  IADD3 R11, PT, PT, -R9, RZ, RZ ;  /* 0x000000ff090b7210 */ /* 0x000fe20007ffe1ff */
[----:B------:R-:W-:Y:S02]  /*3d40*/  IMAD R13, R2, R10, R13 ;  /* 0x0000000a020d7224 */ /* 0x000fe400078e020d */
[----:B------:R-:W-:Y:S02]  /*3d50*/  @!P0 IMAD R9, R15, R72, R3 ;  /* 0x000000480f098224 */ /* 0x000fe400078e0203 */
[----:B------:R-:W-:Y:S02]  /*3d60*/  @!P0 IMAD.MOV.U32 R3, RZ, RZ, R0 ;  /* 0x000000ffff038224 */ /* 0x000fe400078e0000 */
[----:B------:R-:W-:Y:S02]  /*3d70*/  IMAD R8, R6, R11, R8 ;  /* 0x0000000b06087224 */ /* 0x000fe400078e0208 */
[----:B------:R-:W-:Y:S02]  /*3d80*/  IMAD R13, R3, R2, R13 ;  /* 0x00000002030d7224 */ /* 0x000fe400078e020d */
[----:B------:R-:W-:Y:S02]  /*3d90*/  IMAD R8, R9, R6, R8 ;  /* 0x0000000609087224 */ /* 0x000fe400078e0208 */
.L_x_68:
[----:B------:R-:W-:Y:S05]  /*3da0*/  BRA.U UP1, `(.L_x_69) ;  /* 0x0000000101107547 */ /* 0x000fea000b800000 */
[----:B------:R-:W-:Y:S04]  /*3db0*/  MOV R0, UR6 ;  /* 0x0000000600007c02 */ /* 0x000fe80008000f00 */
[----:B------:R-:W-:Y:S04]  /*3dc0*/  SHF.L.U32 R3, R0, 0x1f, RZ ;  /* 0x0000001f00037819 */ /* 0x000fe800000006ff */
[----:B------:R-:W2:Y:S02]  /*3dd0*/  SYNCS.PHASECHK.TRANS64.TRYWAIT P0, [UR7+0x98], R3 ;  /* 0x00009803ff0075a7 */ /* 0x000ea40008001107 */
[----:B--2---:R-:W-:Y:S05]  /*3de0*/  @!P0 BRA `(.L_x_70) ;  /* 0x00000078003c8947 */ /* 0x004fea0003800000 */
.L_x_69:
[----:B------:R-:W-:Y:S02]  /*3df0*/  R2UR UR35, R21 ;  /* 0x00000000152372ca */ /* 0x000fe400000e0000 */
[----:B------:R-:W-:Y:S02]  /*3e00*/  R2UR UR34, R20 ;  /* 0x00000000142272ca */ /* 0x000fe400000e0000 */
[----:B------:R-:W-:Y:S02]  /*3e10*/  ISETP.NE.U32.AND P2, PT, RZ, UR4, PT ;  /* 0x00000004ff007c0c */ /* 0x000fe4000bf45070 */
[----:B------:R-:W-:Y:S02]  /*3e20*/  SHF.L.U32 R12, R31, 0x1f, RZ ;  /* 0x0000001f1f0c7819 */ /* 0x000fe400000006ff */
[----:B------:R-:W-:Y:S05]  /*3e30*/  ISETP.NE.AND.EX P2, PT, RZ, UR5, PT, P2 ;  /* 0x00000005ff007c0c */ /* 0x000fea000bf45320 */
[----:B------:R-:W-:Y:S02]  /*3e40*/  USHF.L.U32 UR35, UR35, 0x7, URZ ;  /* 0x0000000723237899 */ /* 0x000fe400080006ff */
[----:B------:R-:W-:Y:S01]  /*3e50*/  USHF.L.U32 UR34, UR34, 0x8, URZ ;  /* 0x0000000822227899 */ /* 0x000fe200080006ff */
[----:B------:R-:W-:Y:S11]  /*3e60*/  BRA.U !UP3, `(.L_x_71) ;  /* 0x000000010b347547 */ /* 0x000ff6000b800000 */
[----:B------:R-:W-:Y:S01]  /*3e70*/  UPLOP3.LUT UP0, UPT, UPT, UPT, UP2, 0x80, 0x8 ;  /* 0x000000000008789c */ /* 0x000fe20003f0f020 */
[----:B--2---:R-:W-:Y:S02]  /*3e80*/  HFMA2 R0, -RZ, RZ, 0, 5.9604644775390625e-08 ;  /* 0x00000001ff007431 */ /* 0x004fe400000001ff */
[----:B------:R-:W-:Y:S03]  /*3e90*/  IMAD.MOV.U32 R151, RZ, RZ, 0x1 ;  /* 0x00000001ff977424 */ /* 0x000fe600078e00ff */
[----:B------:R-:W-:Y:S05]  /*3ea0*/  PLOP3.LUT P0, PT, PT, PT, UP0, 0x80, 0x8 ;  /* 0x000000000008781c */ /* 0x000fea0003f0f008 */
[----:B------:R-:W2:Y:S01]  /*3eb0*/  @UP0 LDCU.64 UR10, c[0x0][0x888] ;  /* 0x00011100ff0a07ac */ /* 0x000ea20008000a00 */
[----:B------:R-:W-:Y:S07]  /*3ec0*/  @UP0 UIMAD UR8, UR36, UR4, URZ ;  /* 0x00000004240802a4 */ /* 0x000fee000f8e02ff */
[----:B------:R-:W-:Y:S01]  /*3ed0*/  @!P0 PRMT R151, R0, 0x7610, R151 ;  /* 0x0000761000978816 */ /* 0x000fe20000000097 */
[----:B--2---:R-:W-:Y:S03]  /*3ee0*/  @UP0 UIMAD.WIDE UR10, UR8, 0x4, UR10 ;  /* 0x00000004080a08a5 */ /* 0x004fe6000f8e020a */
[----:B------:R-:W2:Y:S03]  /*3ef0*/  @!UP0 LDCU UR8, c[0x0][0x880] ;  /* 0x00011000ff0887ac */ /* 0x000ea60008000800 */
[----:B------:R-:W-:Y:S01]  /*3f00*/  IMAD.U32 R10, RZ, RZ, UR10 ;  /* 0x0000000aff0a7e24 */ /* 0x000fe2000f8e00ff */
[----:B------:R-:W-:Y:S05]  /*3f10*/  MOV R11, UR11 ;  /* 0x0000000b000b7c02 */ /* 0x000fea0008000f00 */
[----:B-----5:R3:W5:Y:S02]  /*3f20*/  @P0 LDG.E R82, desc[UR46][R10.64] ;  /* 0x0000002e0a520981 */ /* 0x020764000c1e1900 */
[----:B--23--:R-:W-:Y:S07]  /*3f30*/  @!P0 IMAD.U32 R82, RZ, RZ, UR8 ;  /* 0x00000008ff528e24 */ /* 0x00cfee000f8e00ff */
.L_x_71:
[----:B-----5:R-:W-:Y:S01]  /*3f40*/  @!P2 ISETP.EQ.AND P0, PT, R82, RZ, PT ;  /* 0x000000ff5200a20c */ /* 0x020fe20003f02270 */
[----:B------:R-:W-:Y:S01]  /*3f50*/  @!UPT UIADD3 URZ, UPT, UPT, URZ, URZ, URZ ;  /* 0x000000fffffff290 */ /* 0x000fe2000fffe0ff */
[----:B------:R-:W-:Y:S11]  /*3f60*/  @!P2 BRA `(.L_x_72) ;  /* 0x000000000014a947 */ /* 0x000ff60003800000 */
[----:B------:R-:W-:Y:S02]  /*3f70*/  LOP3.LUT P2, RZ, R151, 0xff, RZ, 0xc0, !PT ;  /* 0x000000ff97ff7812 */ /* 0x000fe4000784c0ff */
[----:B------:R-:W-:Y:S04]  /*3f80*/  PLOP3.LUT P0, PT, PT, PT, UP0, 0x80, 0x8 ;  /* 0x000000000008781c */ /* 0x000fe80003f0f008 */
[----:B------:R-:W-:Y:S07]  /*3f90*/  PLOP3.LUT P0, PT, P0, PT, PT, 0x8, 0x80 ;  /* 0x000000000080781c */ /* 0x000fee000070e170 */
[----:B------:R-:W-:Y:S11]  /*3fa0*/  @P2 ISETP.EQ.AND P0, PT, R82, RZ, PT ;  /* 0x000000ff5200220c */ /* 0x000ff60003f02270 */
[----:B------:R-:W-:Y:S02]  /*3fb0*/  @!UPT UIADD3 URZ, UPT, UPT, URZ, URZ, URZ ;  /* 0x000000fffffff290 */ /* 0x000fe4000fffe0ff */
.L_x_72:
[----:B------:R-:W3:Y:S01]  /*3fc0*/  SYNCS.PHASECHK.TRANS64.TRYWAIT P2, [UR7+0x70], R12 ;  /* 0x0000700cff0075a7 */ /* 0x000ee20008041107 */
[----:B------:R-:W-:Y:S04]  /*3fd0*/  ELECT P4, URZ, PT ;  /* 0x0000000000ff782f */ /* 0x000fe80003880000 */
[----:B------:R-:W-:Y:S11]  /*3fe0*/  PLOP3.LUT P4, PT, P0, P4, PT, 0xf2, 0x2f ;  /* 0x00000000002f781c */ /* 0x000ff60000789e72 */
[----:B------:R-:W-:Y:S02]  /*3ff0*/  @!UPT UIADD3 URZ, UPT, UPT, URZ, URZ, URZ ;  /* 0x000000fffffff290 */ /* 0x000fe4000fffe0ff */
[----:B-1----:R-:W-:Y:S05]  /*4000*/  @!P4 IADD3 R9, P0, PT, R32, 0x580, RZ ;  /* 0x000005802009c810 */ /* 0x002fea0007f1e0ff */
[----:B--2---:R-:W-:Y:S01]  /*4010*/  @!P4 IMAD.X R0, RZ, RZ, R33, P0 ;  /* 0x000000ffff00c224 */ /* 0x004fe200000e0621 */
[----:B---3--:R-:W-:Y:S07]  /*4020*/  @!P2 BRA `(.L_x_73) ;  /* 0x0000007400c4a947 */ /* 0x008fee0003800000 */
.L_x_152:
[----:B------:R-:W-:Y:S01]  /*4030*/  @!P4 R2UR UR8, R0 ;  /* 0x000000000008c2ca */ /* 0x000fe200000e0000 */
[----:B------:R-:W-:Y:S01]  /*4040*/  VOTEU.ALL UP1, P4 ;  /* 0x0000000000ff7886 */ /* 0x000fe20002020000 */
[----:B------:R-:W-:Y:S01]  /*4050*/  @!P4 R2UR UR9, R9 ;  /* 0x000000000909c2ca */ /* 0x000fe200000e0000 */
[----:B------:R-:W-:Y:S01]  /*4060*/  @!P4 IMAD.MOV.U32 R0, RZ, RZ, 0x2000 ;  /* 0x00002000ff00c424 */ /* 0x000fe200078e00ff */
[----:B------:R-:W-:Y:S01]  /*4070*/  UMOV UR10, 0x0 ;  /* 0x00000000000a7882 */ /* 0x000fe20000000000 */
[----:B------:R-:W-:Y:S01]  /*4080*/  UMOV UR11, 0x10000000 ;  /* 0x10000000000b7882 */ /* 0x000fe20000000000 */
[----:B------:R-:W-:Y:S01]  /*4090*/  @!UP1 UIADD3 UR32, UPT, UPT, UR7, 0x200, URZ ;  /* 0x0000020007209890 */ /* 0x000fe2000fffe0ff */
[----:B------:R-:W-:Y:S01]  /*40a0*/  @!P4 IADD3 R9, P0, PT, R32, 0x580, RZ ;  /* 0x000005802009c810 */ /* 0x000fe20007f1e0ff */
[----:B------:R-:W-:Y:S05]  /*40b0*/  VOTEU.ALL UP1, P4 ;  /* 0x0000000000ff7886 */ /* 0x000fea0002020000 */
[----:B------:R-:W-:Y:S01]  /*40c0*/  IMAD.U32 R11, RZ, RZ, UR8 ;  /* 0x00000008ff0b7e24 */ /* 0x000fe2000f8e00ff */
[----:B------:R-:W-:Y:S01]  /*40d0*/  UPRMT UR8, UR37, 0x654, UR33 ;  /* 0x0000065425087896 */ /* 0x000fe20008000021 */
[----:B------:R-:W-:Y:S03]  /*40e0*/  IMAD.U32 R10, RZ, RZ, UR9 ;  /* 0x00000009ff0a7e24 */ /* 0x000fe6000f8e00ff */
[----:B------:R-:W-:Y:S02]  /*40f0*/  @!P4 R2UR UR15, R11 ;  /* 0x000000000b0fc2ca */ /* 0x000fe400000e0000 */
[----:B------:R-:W-:Y:S11]  /*4100*/  @!P4 R2UR UR14, R10 ;  /* 0x000000000a0ec2ca */ /* 0x000ff600000e0000 */
[----:B------:R-:W-:Y:S02]  /*4110*/  @!UPT UIADD3 URZ, UPT, UPT, URZ, URZ, URZ ;  /* 0x000000fffffff290 */ /* 0x000fe4000fffe0ff */
[----:B------:R2:W-:Y:S01]  /*4120*/  @!UP1 UTMALDG.3D [UR32], [UR14], desc[UR10] ;  /* 0x00000a200e0095b4 */ /* 0x0005e20008011000 */
[----:B------:R3:W-:Y:S01]  /*4130*/  @!P4 SYNCS.ARRIVE.TRANS64.RED.A0TR RZ, [UR7+0x50], R0 ;  /* 0x00005000ffffc9a7 */ /* 0x0007e20008300407 */
[----:B------:R-:W-:Y:S01]  /*4140*/  SYNCS.ARRIVE.TRANS64.RED.A1T0 RZ, [UR8], RZ ;  /* 0x000000ffffff79a7 */ /* 0x000fe20008100408 */
[----:B---3--:R-:W-:Y:S01]  /*4150*/  @!P4 IMAD.X R0, RZ, RZ, R33, P0 ;  /* 0x000000ffff00c224 */ /* 0x008fe200000e0621 */
[----:B------:R-:W3:Y:S02]  /*4160*/  SYNCS.PHASECHK.TRANS64.TRYWAIT P2, [UR7+0x78], R12 ;  /* 0x0000780cff0075a7 */ /* 0x000ee40008041107 */
[----:B--23--:R-:W-:Y:S05]  /*4170*/  @!P2 BRA `(.L_x_74) ;  /* 0x000000740088a947 */ /* 0x00cfea0003800000 */
.L_x_154:
        /* <DEDUP_REMOVED lines=8> */
[----:B------:R-:W-:Y:S01]  /*4200*/  @!UP1 UIADD3 UR24, UPT, UPT, UR7, 0x2200, URZ ;  /* 0x0000220007189890 */ /* 0x000fe2000fffe0ff */
[----:B------:R-:W-:Y:S01]  /*4210*/  VOTEU.ALL UP1, P4 ;  /* 0x0000000000ff7886 */ /* 0x000fe20002020000 */
[----:B------:R-:W-:Y:S01]  /*4220*/  UMOV UR27, UR35 ;  /* 0x00000023001b7c82 */ /* 0x000fe20008000000 */
[----:B------:R-:W-:Y:S02]  /*4230*/  UMOV UR28, UR36 ;  /* 0x00000024001c7c82 */ /* 0x000fe40008000000 */
[----:B------:R-:W-:Y:S01]  /*4240*/  IMAD.U32 R11, RZ, RZ, UR8 ;  /* 0x00000008ff0b7e24 */ /* 0x000fe2000f8e00ff */
[----:B------:R-:W-:Y:S01]  /*4250*/  UPRMT UR8, UR37, 0x654, UR25 ;  /* 0x0000065425087896 */ /* 0x000fe20008000019 */
[----:B------:R-:W-:Y:S02]  /*4260*/  IMAD.U32 R10, RZ, RZ, UR9 ;  /* 0x00000009ff0a7e24 */ /* 0x000fe4000f8e00ff */
[----:B------:R-:W-:Y:S01]  /*4270*/  @!P4 IMAD.X R20, RZ, RZ, R33, P0 ;  /* 0x000000ffff14c224 */ /* 0x000fe200000e0621 */
[----:B------:R-:W-:Y:S02]  /*4280*/  @!P4 R2UR UR15, R11 ;  /* 0x000000000b0fc2ca */ /* 0x000fe400000e0000 */
[----:B------:R-:W-:Y:S11]  /*4290*/  @!P4 R2UR UR14, R10 ;  /* 0x000000000a0ec2ca */ /* 0x000ff600000e0000 */
[----:B------:R-:W-:Y:S02]  /*42a0*/  @!UPT UIADD3 URZ, UPT, UPT, URZ, URZ, URZ ;  /* 0x000000fffffff290 */ /* 0x000fe4000fffe0ff */
[----:B------:R2:W-:Y:S01]  /*42b0*/  @!UP1 UTMALDG.3D [UR24], [UR14], desc[UR10] ;  /* 0x00000a180e0095b4 */ /* 0x0005e20008011000 */
[----:B------:R2:W-:Y:S01]  /*42c0*/  @!P4 SYNCS.ARRIVE.TRANS64.RED.A0TR RZ, [UR7+0x58], R0 ;  /* 0x00005800ffffc9a7 */ /* 0x0005e20008300407 */
[----:B------:R-:W-:Y:S01]  /*42d0*/  SYNCS.ARRIVE.TRANS64.RED.A1T0 RZ, [UR8], RZ ;  /* 0x000000ffffff79a7 */ /* 0x000fe20008100408 */
[----:B------:R-:W3:Y:S02]  /*42e0*/  SYNCS.PHASECHK.TRANS64.TRYWAIT P2, [UR7+0x80], R12 ;  /* 0x0000800cff0075a7 */ /* 0x000ee40008041107 */
[----:B--23--:R-:W-:Y:S05]  /*42f0*/  @!P2 BRA `(.L_x_75) ;  /* 0x000000740040a947 */ /* 0x00cfea0003800000 */
.L_x_156:
[----:B------:R-:W2:Y:S01]  /*4300*/  LDC.64 R14, c[0x0][0xb10] ;  /* 0x0002c400ff0e7b82 */ /* 0x000ea20000000a00 */
[----:B------:R-:W-:Y:S01]  /*4310*/  @!P4 R2UR UR8, R20 ;  /* 0x000000001408c2ca */ /* 0x000fe200000e0000 */
[----:B------:R-:W-:Y:S01]  /*4320*/  VOTEU.ALL UP1, P4 ;  /* 0x0000000000ff7886 */ /* 0x000fe20002020000 */
[----:B------:R-:W-:Y:S01]  /*4330*/  @!P4 R2UR UR9, R21 ;  /* 0x000000001509c2ca */ /* 0x000fe200000e0000 */
[----:B------:R-:W-:Y:S01]  /*4340*/  UMOV UR10, 0x0 ;  /* 0x00000000000a7882 */ /* 0x000fe20000000000 */
[----:B------:R-:W-:Y:S03]  /*4350*/  UMOV UR11, 0x10000000 ;  /* 0x10000000000b7882 */ /* 0x000fe60000000000 */
[----:B------:R-:W3:Y:S01]  /*4360*/  LDC.64 R10, c[0x0][0xb18] ;  /* 0x0002c600ff0a7b82 */ /* 0x000ee20000000a00 */
[----:B------:R-:W-:Y:S01]  /*4370*/  @!UP1 UIADD3 UR18, UPT, UPT, UR34, 0x80, URZ ;  /* 0x0000008022129890 */ /* 0x000fe2000fffe0ff */
[----:B------:R-:W-:Y:S01]  /*4380*/  @P3 SHF.R.U32.HI R28, RZ, 0x10, R25 ;  /* 0x00000010ff1c3819 */ /* 0x000fe20000011619 */
[----:B------:R-:W-:Y:S01]  /*4390*/  @!UP1 UIADD3 UR16, UPT, UPT, UR7, 0x4200, URZ ;  /* 0x0000420007109890 */ /* 0x000fe2000fffe0ff */
[----:B------:R-:W-:Y:S01]  /*43a0*/  VIADD R30, R30, 0x1 ;  /* 0x000000011e1e7836 */ /* 0x000fe20000000000 */
[----:B------:R-:W-:Y:S03]  /*43b0*/  VOTEU.ALL UP1, P4 ;  /* 0x0000000000ff7886 */ /* 0x000fe60002020000 */
[----:B------:R-:W5:Y:S01]  /*43c0*/  @!P1 LDC R0, c[0x0][0xb20] ;  /* 0x0002c800ff009b82 */ /* 0x000f620000000800 */
[----:B------:R-:W-:Y:S01]  /*43d0*/  UMOV UR19, UR35 ;  /* 0x0000002300137c82 */ /* 0x000fe20008000000 */
[----:B------:R-:W-:Y:S01]  /*43e0*/  IMAD.U32 R21, RZ, RZ, UR8 ;  /* 0x00000008ff157e24 */ /* 0x000fe2000f8e00ff */
[----:B------:R-:W-:Y:S05]  /*43f0*/  UMOV UR20, UR36 ;  /* 0x0000002400147c82 */ /* 0x000fea0008000000 */
[----:B-1----:R-:W1:Y:S01]  /*4400*/  @!P1 LDC R3, c[0x0][0xb0c] ;  /* 0x0002c300ff039b82 */ /* 0x002e620000000800 */
[----:B------:R-:W-:Y:S01]  /*4410*/  IMAD.U32 R20, RZ, RZ, UR9 ;  /* 0x00000009ff147e24 */ /* 0x000fe2000f8e00ff */
[----:B------:R-:W-:Y:S01]  /*4420*/  UPRMT UR8, UR37, 0x654, UR17 ;  /* 0x0000065425087896 */ /* 0x000fe20008000011 */
[----:B------:R-:W-:Y:S03]  /*4430*/  @!P4 R2UR UR15, R21 ;  /* 0x00000000150fc2ca */ /* 0x000fe600000e0000 */
[----:B------:R-:W-:Y:S01]  /*4440*/  @!P4 R2UR UR14, R20 ;  /* 0x00000000140ec2ca */ /* 0x000fe200000e0000 */
[----:B------:R-:W-:Y:S11]  /*4450*/  @!P4 IMAD.MOV.U32 R20, RZ, RZ, 0x2000 ;  /* 0x00002000ff14c424 */ /* 0x000ff600078e00ff */
[----:B------:R-:W-:Y:S01]  /*4460*/  @!UPT UIADD3 URZ, UPT, UPT, URZ, URZ, URZ ;  /* 0x000000fffffff290 */ /* 0x000fe2000fffe0ff */
[----:B------:R1:W-:Y:S01]  /*4470*/  @!UP1 UTMALDG.3D [UR16], [UR14], desc[UR10] ;  /* 0x00000a100e0095b4 */ /* 0x0003e20008011000 */
[----:B------:R1:W-:Y:S02]  /*4480*/  @!P4 SYNCS.ARRIVE.TRANS64.RED.A0TR RZ, [UR7+0x60], R20 ;  /* 0x00006014ffffc9a7 */ /* 0x0003e40008300407 */
[----:B-1----:R-:W-:Y:S01]  /*4490*/  @!P1 ISETP.NE.AND P2, PT, R3, 0x1, PT ;  /* 0x000000010300980c */ /* 0x002fe20003f45270 */
[C---:B--2---:R-:W-:Y:S01]  /*44a0*/  @!P1 IMAD.HI.U32 R14, R13.reuse, R14, RZ ;  /* 0x0000000e0d0e9227 */ /* 0x044fe200078e00ff */
[----:B---3--:R-:W-:Y:S03]  /*44b0*/  @!P1 ISETP.NE.AND P0, PT, R10, 0x1, PT ;  /* 0x000000010a00980c */ /* 0x008fe60003f05270 */
[C---:B------:R-:W-:Y:S01]  /*44c0*/  @!P1 IMAD.HI.U32 R11, R8.reuse, R11, RZ ;  /* 0x0000000b080b9227 */ /* 0x040fe200078e00ff */
[----:B------:R-:W-:Y:S04]  /*44d0*/  @!P1 SHF.R.U32.HI R14, RZ, R15, R14 ;  /* 0x0000000fff0e9219 */ /* 0x000fe8000001160e */
[----:B-----5:R-:W-:Y:S01]  /*44e0*/  @!P1 SHF.R.U32.HI R9, RZ, R0, R11 ;  /* 0x00000000ff099219 */ /* 0x020fe2000001160b */
[----:B------:R-:W-:Y:S01]  /*44f0*/  SYNCS.ARRIVE.TRANS64.RED.A1T0 RZ, [UR8], RZ ;  /* 0x000000ffffff79a7 */ /* 0x000fe20008100408 */
[----:B------:R-:W-:Y:S02]  /*4500*/  @!P1 SEL R14, R13, R14, !P2 ;  /* 0x0000000e0d0e9207 */ /* 0x000fe40005000000 */
[----:B------:R-:W-:Y:S01]  /*4510*/  @!P1 SEL R9, R8, R9, !P0 ;  /* 0x0000000908099207 */ /* 0x000fe20004000000 */
[----:B------:R-:W1:Y:S04]  /*4520*/  SYNCS.PHASECHK.TRANS64.TRYWAIT P5, [UR7+0x88], R12 ;  /* 0x0000880cff0075a7 */ /* 0x000e6800080a1107 */
[----:B------:R-:W-:Y:S02]  /*4530*/  @!P1 IMAD.IADD R0, R9, 0x1, -R14 ;  /* 0x0000000109009824 */ /* 0x000fe400078e0a0e */
[----:B------:R-:W-:Y:S02]  /*4540*/  @!P1 IMAD.IADD R9, R14, 0x1, -R9 ;  /* 0x000000010e099824 */ /* 0x000fe400078e0a09 */
[----:B------:R-:W-:Y:S02]  /*4550*/  @!P1 IMAD R13, R0, R3, R13 ;  /* 0x00000003000d9224 */ /* 0x000fe400078e020d */
[----:B------:R-:W-:Y:S01]  /*4560*/  @!P1 IMAD R8, R9, R10, R8 ;  /* 0x0000000a09089224 */ /* 0x000fe200078e0208 */
[----:B-1----:R-:W-:Y:S06]  /*4570*/  @!P5 BRA `(.L_x_76) ;  /* 0x0000007000b8d947 */ /* 0x002fec0003800000 */
.L_x_158:
[----:B-1----:R-:W-:Y:S01]  /*4580*/  @!P4 IADD3 R3, P0, PT, R32, 0x580, RZ ;  /* 0x000005802003c810 */ /* 0x002fe20007f1e0ff */
[----:B------:R-:W-:Y:S01]  /*4590*/  VOTEU.ALL UP1, P4 ;  /* 0x0000000000ff7886 */ /* 0x000fe20002020000 */
[----:B------:R-:W-:Y:S01]  /*45a0*/  UMOV UR18, 0x0 ;  /* 0x0000000000127882 */ /* 0x000fe20000000000 */
[----:B------:R-:W-:Y:S01]  /*45b0*/  UMOV UR19, 0x10000000 ;  /* 0x1000000000137882 */ /* 0x000fe20000000000 */
[----:B------:R-:W-:Y:S01]  /*45c0*/  @!P4 R2UR UR9, R3 ;  /* 0x000000000309c2ca */ /* 0x000fe200000e0000 */
[----:B------:R-:W-:Y:S01]  /*45d0*/  @!P4 IMAD.X R0, RZ, RZ, R33, P0 ;  /* 0x000000ffff00c224 */ /* 0x000fe200000e0621 */
[----:B------:R-:W-:Y:S01]  /*45e0*/  @!UP1 UIADD3 UR10, UPT, UPT, UR34, 0xc0, URZ ;  /* 0x000000c0220a9890 */ /* 0x000fe2000fffe0ff */
[----:B------:R-:W-:Y:S01]  /*45f0*/  ISETP.NE.AND P0, PT, R30, 0x2, PT ;  /* 0x000000021e00780c */ /* 0x000fe20003f05270 */
[----:B------:R-:W-:Y:S01]  /*4600*/  UMOV UR11, UR35 ;  /* 0x00000023000b7c82 */ /* 0x000fe20008000000 */
[----:B------:R-:W-:Y:S01]  /*4610*/  UMOV UR12, UR36 ;  /* 0x00000024000c7c82 */ /* 0x000fe20008000000 */
[----:B------:R-:W-:Y:S01]  /*4620*/  @!P4 R2UR UR8, R0 ;  /* 0x000000000008c2ca */ /* 0x000fe200000e0000 */
[----:B------:R-:W-:Y:S01]  /*4630*/  IMAD.IADD R20, R8, 0x1, R150 ;  /* 0x0000000108147824 */ /* 0x000fe200078e0296 */
[----:B------:R-:W-:Y:S01]  /*4640*/  @P3 R2UR UR36, R28 ;  /* 0x000000001c2432ca */ /* 0x000fe200000e0000 */
[----:B------:R-:W-:Y:S01]  /*4650*/  IMAD.IADD R21, R13, 0x1, R152 ;  /* 0x000000010d157824 */ /* 0x000fe200078e0298 */
[----:B------:R-:W-:Y:S02]  /*4660*/  SEL R0, RZ, 0x1, P0 ;  /* 0x00000001ff007807 */ /* 0x000fe40000000000 */
[----:B------:R-:W-:Y:S01]  /*4670*/  LOP3.LUT R31, R31, 0x1, RZ, 0x3c, !PT ;  /* 0x000000011f1f7812 */ /* 0x000fe200078e3cff */
[----:B------:R-:W-:Y:S01]  /*4680*/  IMAD.U32 R10, RZ, RZ, UR9 ;  /* 0x00000009ff0a7e24 */ /* 0x000fe2000f8e00ff */
[----:B------:R-:W-:Y:S01]  /*4690*/  @!UP1 UIADD3 UR9, UPT, UPT, UR7, 0x68, URZ ;  /* 0x0000006807099890 */ /* 0x000fe2000fffe0ff */
[----:B------:R-:W-:Y:S02]  /*46a0*/  LOP3.LUT R29, R29, R0, RZ, 0x3c, !PT ;  /* 0x000000001d1d7212 */ /* 0x000fe400078e3cff */
[----:B------:R-:W-:Y:S02]  /*46b0*/  SEL R30, R30, RZ, P0 ;  /* 0x000000ff1e1e7207 */ /* 0x000fe40000000000 */
[----:B------:R-:W-:Y:S01]  /*46c0*/  IMAD.U32 R11, RZ, RZ, UR8 ;  /* 0x00000008ff0b7e24 */ /* 0x000fe2000f8e00ff */
[----:B------:R-:W-:Y:S01]  /*46d0*/  @!P4 R2UR UR14, R10 ;  /* 0x000000000a0ec2ca */ /* 0x000fe200000e0000 */
[----:B------:R-:W-:Y:S01]  /*46e0*/  @!UP1 UIADD3 UR8, UPT, UPT, UR7, 0x6200, URZ ;  /* 0x0000620007089890 */ /* 0x000fe2000fffe0ff */
[----:B------:R-:W-:Y:S02]  /*46f0*/  VOTEU.ALL UP1, P4 ;  /* 0x0000000000ff7886 */ /* 0x000fe40002020000 */
[----:B------:R-:W-:Y:S11]  /*4700*/  @!P4 R2UR UR15, R11 ;  /* 0x000000000b0fc2ca */ /* 0x000ff600000e0000 */
[----:B------:R-:W-:Y:S02]  /*4710*/  @!UPT UIADD3 URZ, UPT, UPT, URZ, URZ, URZ ;  /* 0x000000fffffff290 */ /* 0x000fe4000fffe0ff */
[----:B------:R2:W-:Y:S01]  /*4720*/  @!UP1 UTMALDG.3D [UR8], [UR14], desc[UR18] ;  /* 0x000012080e0095b4 */ /* 0x0005e20008011000 */
[----:B------:R2:W-:Y:S01]  /*4730*/  @!P4 SYNCS.ARRIVE.TRANS64.RED.A0TR RZ, [UR7+0x68], R23 ;  /* 0x00006817ffffc9a7 */ /* 0x0005e20008300407 */
[----:B------:R-:W-:Y:S01]  /*4740*/  UPLOP3.LUT UP1, UPT, UPT, UPT, UPT, 0x80, 0x8 ;  /* 0x000000000008789c */ /* 0x000fe20003f2f070 */
[----:B------:R-:W-:Y:S01]  /*4750*/  SYNCS.ARRIVE.TRANS64.RED.A1T0 RZ, [UR13], RZ ;  /* 0x000000ffffff79a7 */ /* 0x000fe2000810040d */
[----:B------:R-:W-:Y:S09]  /*4760*/  @P3 BRA `(.L_x_77) ;  /* 0xfffffff000943947 */ /* 0x000ff2000383ffff */
[----:B------:R-:W-:-:S04]  /*4770*/  SHF.L.U32 R3, R31, 0x1f, RZ ;  /* 0x0000001f1f037819 */ /* 0x000fc800000006ff */
[----:B------:R-:W1:Y:S02]  /*4780*/  SYNCS.PHASECHK.TRANS64.TRYWAIT P0, [UR7+0x70], R3 ;  /* 0x00007003ff0075a7 */ /* 0x000e640008001107 */
[----:B-1----:R-:W-:Y:S05]  /*4790*/  @!P0 BRA `(.L_x_78) ;  /* 0x0000007000488947 */ /* 0x002fea0003800000 */
.L_x_160:
[----:B------:R-:W3:Y:S02]  /*47a0*/  SYNCS.PHASECHK.TRANS64.TRYWAIT P0, [UR7+0x78], R3 ;  /* 0x00007803ff0075a7 */ /* 0x000ee40008001107 */
[----:B---3--:R-:W-:Y:S05]  /*47b0*/  @!P0 BRA `(.L_x_79) ;  /* 0x0000007000588947 */ /* 0x008fea0003800000 */
.L_x_162:
[----:B------:R-:W3:Y:S02]  /*47c0*/  SYNCS.PHASECHK.TRANS64.TRYWAIT P0, [UR7+0x80], R3 ;  /* 0x00008003ff0075a7 */ /* 0x000ee40008001107 */
[----:B---3--:R-:W-:Y:S05]  /*47d0*/  @!P0 BRA `(.L_x_80) ;  /* 0x0000007000688947 */ /* 0x008fea0003800000 */
.L_x_164:
[----:B-1----:R-:W-:-:S07]  /*47e0*/  MOV R0, UR7 ;  /* 0x0000000700007c02 */ /* 0x002fce0008000f00 */
.L_x_81:
[----:B-1----:R-:W-:-:S04]  /*47f0*/  SHF.L.U32 R3, R31, 0x1f, RZ ;  /* 0x0000001f1f037819 */ /* 0x002fc800000006ff */
[----:B------:R1:W3:Y:S03]  /*4800*/  SYNCS.PHASECHK.TRANS64.TRYWAIT P0, [R0+URZ+0x88], R3 ;  /* 0x00008803000075a7 */ /* 0x0002e600080011ff */
[----:B---3--:R-:W-:Y:S05]  /*4810*/  @!P0 NANOSLEEP.SYNCS 0x989680 ;  /* 0x009896800000895d */ /* 0x008fea0003900000 */
[----:B------:R-:W3:Y:S02]  /*4820*/  @!P0 SYNCS.PHASECHK.TRANS64 P0, [R0+URZ+0x88], R3 ;  /* 0x00008803000085a7 */ /* 0x000ee400080010ff */
[----:B--23--:R-:W-:Y:S05]  /*4830*/  @P0 EXIT ;  /* 0x000000000000094d */ /* 0x00cfea0003800000 */
[----:B------:R-:W-:Y:S05]  /*4840*/  BRA `(.L_x_81) ;  /* 0xfffffffc00e87947 */ /* 0x000fea000383ffff */
.L_x_66:
[----:B------:R-:W-:-:S06]  /*4850*/  UISETP.GE.AND UP1, UPT, UR8, 0x4, UPT ;  /* 0x000000040800788c */ /* 0x000fcc000bf26270 */
[----:B------:R-:W-:-:S13]  /*4860*/  PLOP3.LUT P0, PT, PT, PT, UP1, 0x80, 0x8 ;  /* 0x000000000008781c */ /* 0x000fda0003f0f018 */
[----:B------:R-:W-:Y:S05]  /*4870*/  @!P0 EXIT ;  /* 0x000000000000894d */ /* 0x000fea0003800000 */
[----:B------:R-:W-:Y:S01]  /*4880*/  BAR.SYNC.DEFER_BLOCKING 0x6, 0xa0 ;  /* 0x0182800000007b1d */ /* 0x000fe20000010000 */
[C---:B------:R-:W-:Y:S01]  /*4890*/  IMAD.U32 R79, R167.reuse, 0x10000, RZ ;  /* 0x00010000a74f7824 */ /* 0x040fe200078e00ff */
[C---:B------:R-:W-:Y:S01]  /*48a0*/  R2P PR, R167.reuse, 0x6 ;  /* 0x00000006a7007804 */ /* 0x040fe20000000000 */
[----:B------:R-:W-:Y:S01]  /*48b0*/  IMAD.SHL.U32 R2, R167, 0x40, RZ ;  /* 0x00000040a7027824 */ /* 0x000fe200078e00ff */
[----:B------:R-:W-:Y:S01]  /*48c0*/  CS2R R160, SRZ ;  /* 0x0000000000a07805 */ /* 0x000fe2000001ff00 */
[----:B------:R-:W-:Y:S01]  /*48d0*/  IMAD.MOV.U32 R164, RZ, RZ, 0x20 ;  /* 0x00000020ffa47424 */ /* 0x000fe200078e00ff */
[----:B------:R-:W-:Y:S02]  /*48e0*/  UMOV UR49, 0x400 ;  /* 0x0000040000317882 */ /* 0x000fe40000000000 */
[----:B------:R-:W1:Y:S01]  /*48f0*/  LDC R157, c[0x0][0x370] ;  /* 0x0000dc00ff9d7b82 */ /* 0x000e620000000800 */
[----:B------:R-:W-:Y:S01]  /*4900*/  ULEA UR49, UR37, UR49, 0x18 ;  /* 0x0000003125317291 */ /* 0x000fe2000f8ec0ff */
[----:B------:R-:W-:Y:S01]  /*4910*/  LOP3.LUT R79, R79, 0x600000, RZ, 0xc0, !PT ;  /* 0x006000004f4f7812 */ /* 0x000fe200078ec0ff */
[----:B------:R-:W-:Y:S01]  /*4920*/  IMAD.SHL.U32 R153, R167, 0x8, RZ ;  /* 0x00000008a7997824 */ /* 0x000fe200078e00ff */
[----:B------:R-:W-:Y:S01]  /*4930*/  LOP3.LUT R4, R2, 0x180, RZ, 0xc0, !PT ;  /* 0x0000018002047812 */ /* 0x000fe200078ec0ff */
[----:B------:R-:W-:Y:S01]  /*4940*/  IMAD.MOV.U32 R165, RZ, RZ, 0x10 ;  /* 0x00000010ffa57424 */ /* 0x000fe200078e00ff */
[----:B------:R-:W-:Y:S01]  /*4950*/  SEL R164, R164, 0xffffffe0, !P2 ;  /* 0xffffffe0a4a47807 */ /* 0x000fe20005000000 */
[----:B------:R-:W-:Y:S01]  /*4960*/  UIADD3 UR4, UPT, UPT, UR49, 0x8200, URZ ;  /* 0x0000820031047890 */ /* 0x000fe2000fffe0ff */
[----:B------:R-:W2:Y:S01]  /*4970*/  LDC R74, c[0x0][0xb0c] ;  /* 0x0002c300ff4a7b82 */ /* 0x000ea20000000800 */
[----:B------:R-:W-:Y:S01]  /*4980*/  LOP3.LUT R153, R4, 0x30, R153, 0xf8, !PT ;  /* 0x0000003004997812 */ /* 0x000fe200078ef899 */
[----:B------:R-:W-:Y:S01]  /*4990*/  IMAD.MOV.U32 R76, RZ, RZ, RZ ;  /* 0x000000ffff4c7224 */ /* 0x000fe200078e00ff */
[----:B------:R-:W-:Y:S01]  /*49a0*/  SEL R165, R165, 0xfffffff0, !P1 ;  /* 0xfffffff0a5a57807 */ /* 0x000fe20004800000 */
[----:B------:R-:W-:Y:S01]  /*49b0*/  IMAD.MOV.U32 R162, RZ, RZ, RZ ;  /* 0x000000ffffa27224 */ /* 0x000fe200078e00ff */
[----:B------:R-:W-:Y:S01]  /*49c0*/  LOP3.LUT R153, R153, 0x1e40, R2, 0xf8, !PT ;  /* 0x00001e4099997812 */ /* 0x000fe200078ef802 */
[----:B------:R-:W-:Y:S01]  /*49d0*/  IMAD.MOV.U32 R169, RZ, RZ, RZ ;  /* 0x000000ffffa97224 */ /* 0x000fe200078e00ff */
[----:B------:R-:W-:Y:S01]  /*49e0*/  LOP3.LUT R167, R167, 0x60, RZ, 0xc0, !PT ;  /* 0x00000060a7a77812 */ /* 0x000fe200078ec0ff */
[----:B------:R-:W4:Y:S01]  /*49f0*/  LDC R155, c[0x0][0xb20] ;  /* 0x0002c800ff9b7b82 */ /* 0x000f220000000800 */
[----:B------:R-:W3:Y:S01]  /*4a00*/  LDS R0, [UR49+0x130] ;  /* 0x00013031ff007984 */ /* 0x000ee20008000800 */
[----:B------:R-:W-:Y:S01]  /*4a10*/  IMAD.MOV.U32 R159, RZ, RZ, RZ ;  /* 0x000000ffff9f7224 */ /* 0x000fe200078e00ff */
[----:B------:R-:W1:Y:S01]  /*4a20*/  LDCU.64 UR52, c[0x0][0x348] ;  /* 0x00006900ff3477ac */ /* 0x000e620008000a00 */
[----:B------:R-:W-:Y:S01]  /*4a30*/  IMAD.U32 R166, RZ, RZ, UR4 ;  /* 0x00000004ffa67e24 */ /* 0x000fe2000f8e00ff */
[----:B------:R-:W1:Y:S03]  /*4a40*/  LDCU.64 UR38, c[0x0][0x888] ;  /* 0x00011100ff2677ac */ /* 0x000e660008000a00 */
[----:B------:R-:W1:Y:S01]  /*4a50*/  LDC R73, c[0x0][0xb30] ;  /* 0x0002cc00ff497b82 */ /* 0x000e620000000800 */
[----:B------:R-:W1:Y:S01]  /*4a60*/  LDCU.64 UR44, c[0x0][0x890] ;  /* 0x00011200ff2c77ac */ /* 0x000e620008000a00 */
[----:B------:R-:W-:-:S06]  /*4a70*/  UIADD3 UR48, UPT, UPT, UR49, 0x200, URZ ;  /* 0x0000020031307890 */ /* 0x000fcc000fffe0ff */
[----:B------:R-:W1:Y:S08]  /*4a80*/  LDC.64 R148, c[0x0][0xb10] ;  /* 0x0002c400ff947b82 */ /* 0x000e700000000a00 */
[----:B------:R-:W1:Y:S08]  /*4a90*/  LDC.64 R70, c[0x0][0xb18] ;  /* 0x0002c600ff467b82 */ /* 0x000e700000000a00 */
[----:B------:R-:W1:Y:S08]  /*4aa0*/  LDC.64 R68, c[0x0][0xb28] ;  /* 0x0002ca00ff447b82 */ /* 0x000e700000000a00 */
[----:B------:R-:W1:Y:S01]  /*4ab0*/  LDC.64 R146, c[0x0][0x8b0] ;  /* 0x00022c00ff927b82 */ /* 0x000e620000000a00 */
[----:B---3--:R-:W-:Y:S01]  /*4ac0*/  IMAD.IADD R79, R0, 0x1, R79 ;  /* 0x00000001004f7824 */ /* 0x008fe200078e024f */
[----:B------:R-:W-:-:S04]  /*4ad0*/  SHF.R.S32.HI R0, RZ, 0x4, R164 ;  /* 0x00000004ff007819 */ /* 0x000fc800000114a4 */
[----:B------:R-:W-:Y:S02]  /*4ae0*/  LEA.HI.SX32 R163, R165, R0, 0x1c ;  /* 0x00000000a5a37211 */ /* 0x000fe400078fe2ff */
[----:B------:R-:W3:Y:S08]  /*4af0*/  LDC.64 R144, c[0x0][0x8a8] ;  /* 0x00022a00ff907b82 */ /* 0x000ef00000000a00 */
[----:B--2-4-:R-:W1:Y:S02]  /*4b00*/  LDC R156, c[0x0][0x374] ;  /* 0x0000dd00ff9c7b82 */ /* 0x014e640000000800 */
.L_x_123:
[----:B------:R-:W-:Y:S02]  /*4b10*/  LEA R0, R169, UR49, 0x3 ;  /* 0x00000031a9007c11 */ /* 0x000fe4000f8e18ff */
[----:B------:R-:W-:Y:S02]  /*4b20*/  SHF.L.U32 R3, R161, 0x1f, RZ ;  /* 0x0000001fa1037819 */ /* 0x000fe400000006ff */
[----:B-1----:R-:W-:Y:S02]  /*4b30*/  LEA R16, R169, UR49, 0x4 ;  /* 0x00000031a9107c11 */ /* 0x002fe4000f8e20ff */
[----:B------:R-:W2:Y:S02]  /*4b40*/  SYNCS.PHASECHK.TRANS64.TRYWAIT P0, [R0+URZ+0xa0], R3 ;  /* 0x0000a003000075a7 */ /* 0x000ea400080011ff */
[----:B--2---:R-:W-:Y:S05]  /*4b50*/  @!P0 BRA `(.L_x_82) ;  /* 0x0000006c00a08947 */ /* 0x004fea0003800000 */
.L_x_165:
[----:B------:R-:W4:Y:S01]  /*4b60*/  LDC.64 R12, c[0x0][0xb10] ;  /* 0x0002c400ff0c7b82 */ /* 0x000f220000000a00 */
[----:B------:R-:W3:Y:S01]  /*4b70*/  LDS.128 R16, [R16+0x110] ;  /* 0x0001100010107984 */ /* 0x000ee20000000c00 */
[----:B-1----:R-:W-:Y:S01]  /*4b80*/  ISETP.NE.AND P1, PT, R73, 0x1, PT ;  /* 0x000000014900780c */ /* 0x002fe20003f25270 */
[----:B--2---:R-:W-:Y:S01]  /*4b90*/  VIADD R0, R0, 0xb0 ;  /* 0x000000b000007836 */ /* 0x004fe20000000000 */
[----:B------:R-:W-:Y:S04]  /*4ba0*/  ISETP.GE.AND P0, PT, R72, 0x1, PT ;  /* 0x000000014800780c */ /* 0x000fe80003f06270 */
[----:B------:R-:W1:Y:S01]  /*4bb0*/  LDC.64 R10, c[0x0][0xb18] ;  /* 0x0002c600ff0a7b82 */ /* 0x000e620000000a00 */
[----:B------:R-:W-:Y:S01]  /*4bc0*/  PRMT R0, RZ, 0x654, R0 ;  /* 0x00000654ff007816 */ /* 0x000fe20000000000 */
[----:B------:R-:W-:Y:S01]  /*4bd0*/  @!PT LDS RZ, [RZ] ;  /* 0x00000000fffff984 */ /* 0x000fe20000000800 */
[----:B------:R-:W-:Y:S01]  /*4be0*/  @!PT LDS RZ, [RZ] ;  /* 0x00000000fffff984 */ /* 0x000fe20000000800 */
[----:B------:R-:W-:Y:S01]  /*4bf0*/  @!PT LDS RZ, [RZ] ;  /* 0x00000000fffff984 */ /* 0x000fe20000000800 */
[----:B------:R-:W-:Y:S01]  /*4c00*/  @!PT LDS RZ, [RZ] ;  /* 0x00000000fffff984 */ /* 0x000fe20000000800 */
[----:B------:R2:W-:Y:S06]  /*4c10*/  MEMBAR.ALL.CTA ;  /* 0x0000000000007992 */ /* 0x0005ec0000008000 */
[----:B--2---:R-:W2:Y:S01]  /*4c20*/  FENCE.VIEW.ASYNC.S ;  /* 0x00000000000073c6 */ /* 0x004ea20000000000 */
[----:B------:R-:W1:Y:S08]  /*4c30*/  @!P1 LDC R14, c[0x0][0xb20] ;  /* 0x0002c800ff0e9b82 */ /* 0x000e700000000800 */
[----:B------:R-:W1:Y:S01]  /*4c40*/  @!P1 LDC R9, c[0x0][0xb0c] ;  /* 0x0002c300ff099b82 */ /* 0x000e620000000800 */
[----:B--2---:R2:W-:Y:S01]  /*4c50*/  SYNCS.ARRIVE.TRANS64.RED.A1T0 RZ, [R0+URZ], RZ ;  /* 0x000000ff00ff79a7 */ /* 0x0045e200081004ff */
[----:B---3--:R-:W-:Y:S04]  /*4c60*/  LOP3.LUT P4, RZ, R18, 0x1, RZ, 0xc0, !PT ;  /* 0x0000000112ff7812 */ /* 0x008fe8000788c0ff */
[----:B------:R-:W-:Y:S09]  /*4c70*/  P2R R168, PR, RZ, 0x10 ;  /* 0x00000010ffa87803 */ /* 0x000ff20000000000 */
[----:B------:R-:W-:Y:S02]  /*4c80*/  @P4 MOV R77, R16 ;  /* 0x00000010004d4202 */ /* 0x000fe40000000f00 */
[----:B------:R-:W-:Y:S01]  /*4c90*/  @P4 LOP3.LUT R75, R17, 0xffff, RZ, 0xc0, !PT ;  /* 0x0000ffff114b4812 */ /* 0x000fe200078ec0ff */
[----:B--2-4-:R-:W-:Y:S06]  /*4ca0*/  @!P0 BRA `(.L_x_83) ;  /* 0x0000000000a48947 */ /* 0x014fec0003800000 */
[----:B------:R-:W-:Y:S01]  /*4cb0*/  IMAD.HI.U32 R24, R156, R71, RZ ;  /* 0x000000479c187227 */ /* 0x000fe200078e00ff */
[----:B------:R-:W-:Y:S02]  /*4cc0*/  ISETP.NE.AND P0, PT, R70, 0x1, PT ;  /* 0x000000014600780c */ /* 0x000fe40003f05270 */
[----:B------:R-:W-:Y:S01]  /*4cd0*/  ISETP.NE.AND P2, PT, R72, 0x1, PT ;  /* 0x000000014800780c */ /* 0x000fe20003f45270 */
[-C--:B------:R-:W-:Y:S01]  /*4ce0*/  IMAD.HI.U32 R22, R157, R148.reuse, RZ ;  /* 0x000000949d167227 */ /* 0x080fe200078e00ff */
[----:B------:R-:W-:Y:S02]  /*4cf0*/  SHF.R.U32.HI R23, RZ, R155, R24 ;  /* 0x0000009bff177219 */ /* 0x000fe40000011618 */
[----:B------:R-:W-:Y:S01]  /*4d00*/  ISETP.NE.AND P3, PT, R74, 0x1, PT ;  /* 0x000000014a00780c */ /* 0x000fe20003f65270 */
[----:B------:R-:W-:Y:S01]  /*4d10*/  IMAD.HI.U32 R28, R75, R71, RZ ;  /* 0x000000474b1c7227 */ /* 0x000fe200078e00ff */
[----:B------:R-:W-:Y:S02]  /*4d20*/  SHF.R.U32.HI R22, RZ, R149, R22 ;  /* 0x00000095ff167219 */ /* 0x000fe40000011616 */
[----:B------:R-:W-:Y:S01]  /*4d30*/  SEL R3, R156, R23, !P0 ;  /* 0x000000179c037207 */ /* 0x000fe20004000000 */
[----:B------:R-:W-:Y:S01]  /*4d40*/  IMAD.HI.U32 R26, R77, R148, RZ ;  /* 0x000000944d1a7227 */ /* 0x000fe200078e00ff */
[----:B------:R-:W-:Y:S03]  /*4d50*/  SEL R7, R157, R22, !P3 ;  /* 0x000000169d077207 */ /* 0x000fe60005800000 */
[-C--:B------:R-:W-:Y:S01]  /*4d60*/  IMAD.HI.U32 R22, R3, R68.reuse, RZ ;  /* 0x0000004403167227 */ /* 0x080fe200078e00ff */
[----:B------:R-:W-:Y:S03]  /*4d70*/  SHF.R.U32.HI R26, RZ, R149, R26 ;  /* 0x00000095ff1a7219 */ /* 0x000fe6000001161a */
[----:B------:R-:W-:Y:S01]  /*4d80*/  IMAD.HI.U32 R24, R7, R68, RZ ;  /* 0x0000004407187227 */ /* 0x000fe200078e00ff */
[----:B------:R-:W-:Y:S02]  /*4d90*/  @P2 SHF.R.U32.HI R3, RZ, R69, R22 ;  /* 0x00000045ff032219 */ /* 0x000fe40000011616 */
[----:B------:R-:W-:Y:S02]  /*4da0*/  SHF.R.U32.HI R22, RZ, R155, R28 ;  /* 0x0000009bff167219 */ /* 0x000fe4000001161c */
[----:B------:R-:W-:Y:S01]  /*4db0*/  @P2 SHF.R.U32.HI R7, RZ, R69, R24 ;  /* 0x00000045ff072219 */ /* 0x000fe20000011618 */
[C---:B------:R-:W-:Y:S01]  /*4dc0*/  IMAD R2, R72.reuse, R3, RZ ;  /* 0x0000000348027224 */ /* 0x040fe200078e02ff */
[----:B------:R-:W-:Y:S02]  /*4dd0*/  SEL R5, R75, R22, !P0 ;  /* 0x000000164b057207 */ /* 0x000fe40004000000 */
[----:B------:R-:W-:Y:S01]  /*4de0*/  SEL R3, R77, R26, !P3 ;  /* 0x0000001a4d037207 */ /* 0x000fe20005800000 */
[----:B------:R-:W-:Y:S01]  /*4df0*/  IMAD R4, R72, R7, RZ ;  /* 0x0000000748047224 */ /* 0x000fe200078e02ff */
[C---:B------:R-:W-:Y:S01]  /*4e00*/  ISETP.GE.AND P0, PT, R5.reuse, R2, PT ;  /* 0x000000020500720c */ /* 0x040fe20003f06270 */
[----:B------:R-:W-:Y:S03]  /*4e10*/  IMAD.HI.U32 R6, R5, R68, RZ ;  /* 0x0000004405067227 */ /* 0x000fe600078e00ff */
[----:B------:R-:W-:Y:S01]  /*4e20*/  ISETP.GE.OR P0, PT, R3, R4, P0 ;  /* 0x000000040300720c */ /* 0x000fe20000706670 */
[----:B------:R-:W-:Y:S01]  /*4e30*/  IMAD.MOV R4, RZ, RZ, -R3 ;  /* 0x000000ffff047224 */ /* 0x000fe200078e0a03 */
[-C--:B------:R-:W-:Y:S03]  /*4e40*/  SHF.R.U32.HI R6, RZ, R69.reuse, R6 ;  /* 0x00000045ff067219 */ /* 0x080fe60000011606 */
[----:B------:R-:W-:Y:S01]  /*4e50*/  IMAD R77, R74, R4, R77 ;  /* 0x000000044a4d7224 */ /* 0x000fe200078e024d */
[----:B------:R-:W-:Y:S05]  /*4e60*/  SEL R15, R5, R6, !P2 ;  /* 0x00000006050f7207 */ /* 0x000fea0005000000 */
[----:B------:R-:W-:Y:S02]  /*4e70*/  IMAD.MOV R6, RZ, RZ, -R15 ;  /* 0x000000ffff067224 */ /* 0x000fe400078e0a0f */
[C---:B------:R-:W-:Y:S04]  /*4e80*/  @!P0 IMAD.HI.U32 R2, R3.reuse, R68, RZ ;  /* 0x0000004403028227 */ /* 0x040fe800078e00ff */
[----:B------:R-:W-:Y:S01]  /*4e90*/  IMAD R6, R72, R6, R5 ;  /* 0x0000000648067224 */ /* 0x000fe200078e0205 */
[----:B------:R-:W-:Y:S04]  /*4ea0*/  @!P0 SHF.R.U32.HI R2, RZ, R69, R2 ;  /* 0x00000045ff028219 */ /* 0x000fe80000011602 */
[----:B------:R-:W-:Y:S02]  /*4eb0*/  @!P0 SEL R0, R3, R2, !P2 ;  /* 0x0000000203008207 */ /* 0x000fe40005000000 */
[----:B------:R-:W-:Y:S02]  /*4ec0*/  IADD3 R2, PT, PT, -R5, RZ, RZ ;  /* 0x000000ff05027210 */ /* 0x000fe40007ffe1ff */
[----:B------:R-:W-:Y:S01]  /*4ed0*/  @!P0 IADD3 R8, PT, PT, R15, -R0, RZ ;  /* 0x800000000f088210 */ /* 0x000fe20007ffe0ff */
[----:B------:R-:W-:Y:S02]  /*4ee0*/  @!P0 IMAD R0, R7, R6, R0 ;  /* 0x0000000607008224 */ /* 0x000fe400078e0200 */
[----:B------:R-:W-:Y:S02]  /*4ef0*/  IMAD R75, R70, R2, R75 ;  /* 0x00000002464b7224 */ /* 0x000fe400078e024b */
[----:B------:R-:W-:Y:S02]  /*4f00*/  @!P0 IMAD R5, R8, R72, R3 ;  /* 0x0000004808058224 */ /* 0x000fe400078e0203 */
[----:B------:R-:W-:Y:S04]  /*4f10*/  @!P0 IMAD.MOV.U32 R3, RZ, RZ, R0 ;  /* 0x000000ffff038224 */ /* 0x000fe800078e0000 */
[----:B------:R-:W-:Y:S02]  /*4f20*/  IMAD R77, R3, R74, R77 ;  /* 0x0000004a034d7224 */ /* 0x000fe400078e024d */
[----:B------:R-:W-:Y:S07]  /*4f30*/  IMAD R75, R5, R70, R75 ;  /* 0x00000046054b7224 */ /* 0x000fee00078e024b */
.L_x_83:
[----:B-1----:R-:W-:Y:S01]  /*4f40*/  @!P1 ISETP.NE.AND P0, PT, R10, 0x1, PT ;  /* 0x000000010a00980c */ /* 0x002fe20003f05270 */
[----:B------:R-:W-:Y:S01]  /*4f50*/  @!P1 IMAD.HI.U32 R0, R77, R12, RZ ;  /* 0x0000000c4d009227 */ /* 0x000fe200078e00ff */
[----:B------:R-:W-:Y:S01]  /*4f60*/  @!P1 ISETP.NE.AND P2, PT, R9, 0x1, PT ;  /* 0x000000010900980c */ /* 0x000fe20003f45270 */
[----:B------:R-:W-:Y:S01]  /*4f70*/  ULOP3.LUT UP0, URZ, UR48, 0x1b0, URZ, 0xc0, !UPT ;  /* 0x000001b030ff7892 */ /* 0x000fe2000f80c0ff */
[----:B------:R-:W-:Y:S01]  /*4f80*/  R2UR UR42, R21 ;  /* 0x00000000152a72ca */ /* 0x000fe200000e0000 */
[----:B------:R-:W-:Y:S01]  /*4f90*/  @!P1 IMAD.HI.U32 R3, R75, R11, RZ ;  /* 0x0000000b4b039227 */ /* 0x000fe200078e00ff */
[----:B------:R-:W-:Y:S02]  /*4fa0*/  @!P1 SHF.R.U32.HI R0, RZ, R13, R0 ;  /* 0x0000000dff009219 */ /* 0x000fe40000011600 */
[----:B------:R-:W-:Y:S01]  /*4fb0*/  R2UR UR41, R20 ;  /* 0x00000000142972ca */ /* 0x000fe200000e0000 */
[----:B------:R-:W-:Y:S01]  /*4fc0*/  VIADD R169, R169, 0x1 ;  /* 0x00000001a9a97836 */ /* 0x000fe20000000000 */
[----:B------:R-:W-:Y:S02]  /*4fd0*/  @!P1 SHF.R.U32.HI R2, RZ, R14, R3 ;  /* 0x0000000eff029219 */ /* 0x000fe40000011603 */
[----:B------:R-:W-:Y:S02]  /*4fe0*/  @!P1 SEL R3, R77, R0, !P2 ;  /* 0x000000004d039207 */ /* 0x000fe40005000000 */
[----:B------:R-:W-:Y:S02]  /*4ff0*/  @!P1 SEL R2, R75, R2, !P0 ;  /* 0x000000024b029207 */ /* 0x000fe40004000000 */
[----:B------:R-:W-:Y:S01]  /*5000*/  @P4 SHF.R.U32.HI R158, RZ, 0x10, R17 ;  /* 0x00000010ff9e4819 */ /* 0x000fe20000011611 */
[----:B------:R-:W-:Y:S02]  /*5010*/  USHF.L.U32 UR42, UR42, 0x7, URZ ;  /* 0x000000072a2a7899 */ /* 0x000fe400080006ff */
[----:B------:R-:W-:Y:S02]  /*5020*/  @!P1 IMAD.IADD R0, R2, 0x1, -R3 ;  /* 0x0000000102009824 */ /* 0x000fe400078e0a03 */
[----:B------:R-:W-:Y:S01]  /*5030*/  @!P1 IMAD.IADD R2, R3, 0x1, -R2 ;  /* 0x0000000103029824 */ /* 0x000fe200078e0a02 */
[----:B------:R-:W-:Y:S01]  /*5040*/  USHF.L.U32 UR41, UR41, 0x8, URZ ;  /* 0x0000000829297899 */ /* 0x000fe200080006ff */
[----:B------:R-:W-:Y:S02]  /*5050*/  @!P1 IMAD R77, R0, R9, R77 ;  /* 0x00000009004d9224 */ /* 0x000fe400078e024d */
[----:B------:R-:W-:Y:S01]  /*5060*/  @!P1 IMAD R75, R2, R10, R75 ;  /* 0x0000000a024b9224 */ /* 0x000fe200078e024b */
[----:B------:R-:W-:Y:S08]  /*5070*/  BRA.U !UP0, `(.L_x_84) ;  /* 0x0000000108407547 */ /* 0x000ff0000b800000 */
[----:B------:R-:W1:Y:S01]  /*5080*/  LDCU.64 UR8, c[0x4][0x88] ;  /* 0x01001100ff0877ac */ /* 0x000e620008000a00 */
[----:B------:R-:W-:Y:S01]  /*5090*/  MOV R3, 0x0 ;  /* 0x0000000000037802 */ /* 0x000fe20000000f00 */
[----:B------:R-:W-:Y:S02]  /*50a0*/  HFMA2 R12, -RZ, RZ, 0, 5.9604644775390625e-08 ;  /* 0x00000001ff0c7431 */ /* 0x000fe400000001ff */
[----:B------:R-:W-:Y:S02]  /*50b0*/  IMAD.MOV.U32 R8, RZ, RZ, 0x70 ;  /* 0x00000070ff087424 */ /* 0x000fe400078e00ff */
[----:B------:R-:W-:Y:S01]  /*50c0*/  IMAD.MOV.U32 R13, RZ, RZ, RZ ;  /* 0x000000ffff0d7224 */ /* 0x000fe200078e00ff */
[----:B------:R-:W2:Y:S01]  /*50d0*/  LDCU.64 UR6, c[0x4][0x90] ;  /* 0x01001200ff0677ac */ /* 0x000ea20008000a00 */
[----:B------:R-:W3:Y:S01]  /*50e0*/  LDC.64 R2, c[0x4][R3] ;  /* 0x0100000003027b82 */ /* 0x000ee20000000a00 */
[----:B------:R-:W4:Y:S01]  /*50f0*/  LDCU.64 UR4, c[0x4][0x8] ;  /* 0x01000100ff0477ac */ /* 0x000f220008000a00 */
[----:B-1----:R-:W-:Y:S01]  /*5100*/  MOV R5, UR9 ;  /* 0x0000000900057c02 */ /* 0x002fe20008000f00 */
[----:B------:R-:W-:Y:S01]  /*5110*/  IMAD.U32 R4, RZ, RZ, UR8 ;  /* 0x00000008ff047e24 */ /* 0x000fe2000f8e00ff */
[----:B--2---:R-:W-:Y:S01]  /*5120*/  MOV R7, UR7 ;  /* 0x0000000700077c02 */ /* 0x004fe20008000f00 */
[----:B------:R-:W-:Y:S01]  /*5130*/  IMAD.U32 R6, RZ, RZ, UR6 ;  /* 0x00000006ff067e24 */ /* 0x000fe2000f8e00ff */
[----:B----4-:R-:W-:Y:S01]  /*5140*/  MOV R11, UR5 ;  /* 0x00000005000b7c02 */ /* 0x010fe20008000f00 */
[----:B------:R-:W-:Y:S02]  /*5150*/  IMAD.U32 R10, RZ, RZ, UR4 ;  /* 0x00000004ff0a7e24 */ /* 0x000fe4000f8e00ff */
[----:B------:R-:W-:Y:S07]  /*5160*/  LEPC R20, `(.L_x_84) ;  /* 0x000000001014794e */ /* 0x000fee0000000000 */
[----:B---3-5:R-:W-:Y:S05]  /*5170*/  CALL.ABS.NOINC R2 ;  /* 0x0000000002007343 */ /* 0x028fea0003c00000 */
.L_x_84:
[----:B------:R-:W-:Y:S01]  /*5180*/  LOP3.LUT P0, RZ, R166, 0x1b0, RZ, 0xc0, !PT ;  /* 0x000001b0a6ff7812 */ /* 0x000fe2000780c0ff */
[----:B------:R-:W-:Y:S11]  /*5190*/  BSSY.RECONVERGENT B6, `(.L_x_85) ;  /* 0x0000013000067945 */ /* 0x000ff60003800200 */
[----:B------:R-:W-:Y:S01]  /*51a0*/  @!UPT UIADD3 URZ, UPT, UPT, URZ, URZ, URZ ;  /* 0x000000fffffff290 */ /* 0x000fe2000fffe0ff */
[----:B------:R-:W-:Y:S05]  /*51b0*/  @!P0 BRA `(.L_x_86) ;  /* 0x0000000000408947 */ /* 0x000fea0003800000 */
        /* <DEDUP_REMOVED lines=16> */
.L_x_86:
[----:B------:R-:W-:Y:S05]  /*52c0*/  BSYNC.RECONVERGENT B6 ;  /* 0x0000000000067941 */ /* 0x000fea0003800200 */
.L_x_85:
[----:B------:R-:W-:Y:S01]  /*52d0*/  ISETP.NE.U32.AND P4, PT, R146, RZ, PT ;  /* 0x000000ff9200720c */ /* 0x000fe20003f85070 */
[----:B------:R-:W-:Y:S01]  /*52e0*/  UISETP.NE.AND UP2, UPT, UR50, URZ, UPT ;  /* 0x000000ff3200728c */ /* 0x000fe2000bf45270 */
[----:B------:R-:W-:Y:S01]  /*52f0*/  ISETP.NE.U32.AND P2, PT, RZ, UR38, PT ;  /* 0x00000026ff007c0c */ /* 0x000fe2000bf45070 */
[----:B------:R-:W-:Y:S01]  /*5300*/  UISETP.NE.U32.AND UP1, UPT, UR44, URZ, UPT ;  /* 0x000000ff2c00728c */ /* 0x000fe2000bf25070 */
[----:B------:R-:W-:Y:S01]  /*5310*/  ISETP.NE.AND.EX P4, PT, R147, RZ, PT, P4 ;  /* 0x000000ff9300720c */ /* 0x000fe20003f85340 */
[----:B------:R-:W-:Y:S01]  /*5320*/  UPLOP3.LUT UP0, UPT, UPT, UPT, UPT, 0x40, 0x4 ;  /* 0x000000000004789c */ /* 0x000fe20003f0e870 */
[----:B------:R-:W-:Y:S01]  /*5330*/  ISETP.NE.AND.EX P2, PT, RZ, UR39, PT, P2 ;  /* 0x00000027ff007c0c */ /* 0x000fe2000bf45320 */
[----:B------:R-:W-:Y:S01]  /*5340*/  UISETP.NE.AND.EX UP1, UPT, UR45, URZ, UPT, UP1 ;  /* 0x000000ff2d00728c */ /* 0x000fe2000bf25310 */
[----:B------:R-:W-:Y:S04]  /*5350*/  PLOP3.LUT P1, PT, PT, PT, UP2, 0x80, 0x8 ;  /* 0x000000000008781c */ /* 0x000fe80003f2f028 */
[----:B------:R-:W-:Y:S06]  /*5360*/  @UP2 UPLOP3.LUT UP0, UPT, UPT, UPT, UP1, 0x80, 0x8 ;  /* 0x000000000008289c */ /* 0x000fec0003f0f010 */
[----:B------:R-:W-:Y:S01]  /*5370*/  PLOP3.LUT P0, PT, PT, PT, UP0, 0x80, 0x8 ;  /* 0x000000000008781c */ /* 0x000fe20003f0f008 */
[----:B------:R-:W-:Y:S01]  /*5380*/  @!UPT UIADD3 URZ, UPT, UPT, URZ, URZ, URZ ;  /* 0x000000fffffff290 */ /* 0x000fe2000fffe0ff */
[----:B------:R-:W-:Y:S11]  /*5390*/  BRA.U !UP1, `(.L_x_87) ;  /* 0x0000000109387547 */ /* 0x000ff6000b800000 */
[----:B------:R-:W-:Y:S01]  /*53a0*/  UISETP.NE.U32.AND UP0, UPT, UR38, URZ, UPT ;  /* 0x000000ff2600728c */ /* 0x000fe2000bf05070 */
[----:B------:R-:W-:Y:S02]  /*53b0*/  HFMA2 R0, -RZ, RZ, 0, 5.9604644775390625e-08 ;  /* 0x00000001ff007431 */ /* 0x000fe400000001ff */
[----:B------:R-:W-:Y:S01]  /*53c0*/  IMAD.MOV.U32 R151, RZ, RZ, 0x1 ;  /* 0x00000001ff977424 */ /* 0x000fe200078e00ff */
[----:B------:R-:W-:Y:S06]  /*53d0*/  UISETP.NE.AND.EX UP0, UPT, UR39, URZ, UPT, UP0 ;  /* 0x000000ff2700728c */ /* 0x000fec000bf05300 */
[----:B------:R-:W-:Y:S05]  /*53e0*/  PLOP3.LUT P3, PT, PT, PT, UP0, 0x80, 0x8 ;  /* 0x000000000008781c */ /* 0x000fea0003f6f008 */
[----:B------:R-:W1:Y:S01]  /*53f0*/  @UP0 LDCU.64 UR6, c[0x0][0x888] ;  /* 0x00011100ff0607ac */ /* 0x000e620008000a00 */
[----:B------:R-:W-:Y:S07]  /*5400*/  @UP0 UIMAD UR4, UR36, UR44, URZ ;  /* 0x0000002c240402a4 */ /* 0x000fee000f8e02ff */
[----:B------:R-:W-:Y:S01]  /*5410*/  @!P3 PRMT R151, R0, 0x7610, R151 ;  /* 0x000076100097b816 */ /* 0x000fe20000000097 */
[----:B-1----:R-:W-:Y:S03]  /*5420*/  @UP0 UIMAD.WIDE UR6, UR4, 0x4, UR6 ;  /* 0x00000004040608a5 */ /* 0x002fe6000f8e0206 */
[----:B------:R-:W1:Y:S03]  /*5430*/  @!UP0 LDCU UR4, c[0x0][0x880] ;  /* 0x00011000ff0487ac */ /* 0x000e660008000800 */
[----:B------:R-:W-:Y:S01]  /*5440*/  IMAD.U32 R2, RZ, RZ, UR6 ;  /* 0x00000006ff027e24 */ /* 0x000fe2000f8e00ff */
[----:B------:R-:W-:Y:S05]  /*5450*/  MOV R3, UR7 ;  /* 0x0000000700037c02 */ /* 0x000fea0008000f00 */
[----:B-----5:R2:W5:Y:S02]  /*5460*/  @P3 LDG.E R82, desc[UR46][R2.64] ;  /* 0x0000002e02523981 */ /* 0x020564000c1e1900 */
[----:B-12---:R-:W-:Y:S02]  /*5470*/  @!P3 IMAD.U32 R82, RZ, RZ, UR4 ;  /* 0x00000004ff52be24 */ /* 0x006fe4000f8e00ff */
.L_x_87:
[----:B------:R-:W-:Y:S05]  /*5480*/  @!P4 BRA `(.L_x_88) ;  /* 0x000000000020c947 */ /* 0x000fea0003800000 */
[----:B------:R-:W-:Y:S04]  /*5490*/  ISETP.NE.U32.AND P3, PT, R144, RZ, PT ;  /* 0x000000ff9000720c */ /* 0x000fe80003f65070 */
[----:B------:R-:W-:Y:S11]  /*54a0*/  ISETP.NE.AND.EX P3, PT, R145, RZ, PT, P3 ;  /* 0x000000ff9100720c */ /* 0x000ff60003f65330 */
[----:B------:R-:W-:Y:S02]  /*54b0*/  @!UPT UIADD3 URZ, UPT, UPT, URZ, URZ, URZ ;  /* 0x000000fffffff290 */ /* 0x000fe4000fffe0ff */
[----:B------:R-:W1:Y:S01]  /*54c0*/  @P3 LDC.64 R2, c[0x0][0x8a8] ;  /* 0x00022a00ff023b82 */ /* 0x000e620000000a00 */
[----:B------:R-:W-:Y:S04]  /*54d0*/  @P3 IMAD R0, R146, UR36, RZ ;  /* 0x0000002492003c24 */ /* 0x000fe8000f8e02ff */
[----:B-1----:R-:W-:Y:S05]  /*54e0*/  @P3 IMAD.WIDE R2, R0, 0x4, R2 ;  /* 0x0000000400023825 */ /* 0x002fea00078e0202 */
[----:B-----5:R1:W5:Y:S02]  /*54f0*/  @P3 LDG.E R78, desc[UR46][R2.64] ;  /* 0x0000002e024e3981 */ /* 0x020364000c1e1900 */
[----:B-1----:R-:W2:Y:S02]  /*5500*/  @!P3 LDC R78, c[0x0][0x8a0] ;  /* 0x00022800ff4ebb82 */ /* 0x002ea40000000800 */
.L_x_88:
[----:B-----5:R-:W-:Y:S01]  /*5510*/  ISETP.NE.AND P4, PT, R82, RZ, PT ;  /* 0x000000ff5200720c */ /* 0x020fe20003f85270 */
[----:B------:R-:W-:Y:S01]  /*5520*/  BSSY B1, `(.L_x_89) ;  /* 0x0000048000017945 */ /* 0x000fe20003800000 */
[----:B------:R-:W-:Y:S01]  /*5530*/  SEL R7, RZ, 0xffffffff, P2 ;  /* 0xffffffffff077807 */ /* 0x000fe20001000000 */
[----:B------:R-:W-:Y:S01]  /*5540*/  IMAD.MOV.U32 R109, RZ, RZ, 0x1 ;  /* 0x00000001ff6d7424 */ /* 0x000fe200078e00ff */
[----:B------:R-:W-:Y:S01]  /*5550*/  LOP3.LUT P3, RZ, R151, 0xff, RZ, 0xc0, !PT ;  /* 0x000000ff97ff7812 */ /* 0x000fe2000786c0ff */
[----:B------:R-:W-:Y:S01]  /*5560*/  IMAD R80, R76, 0x100, R79 ;  /* 0x000001004c507824 */ /* 0x000fe200078e024f */
[----:B------:R-:W-:Y:S02]  /*5570*/  @P1 SEL R0, RZ, 0xffffffff, P4 ;  /* 0xffffffffff001807 */ /* 0x000fe40002000000 */
[----:B------:R-:W-:Y:S02]  /*5580*/  CS2R R98, SRZ ;  /* 0x0000000000627805 */ /* 0x000fe4000001ff00 */
[----:B------:R-:W-:Y:S02]  /*5590*/  LEA R3, R160, UR49, 0x3 ;  /* 0x00000031a0037c11 */ /* 0x000fe4000f8e18ff */
[----:B------:R-:W-:Y:S02]  /*55a0*/  CS2R R96, SRZ ;  /* 0x0000000000607805 */ /* 0x000fe4000001ff00 */
[----:B------:R-:W-:Y:S02]  /*55b0*/  @P0 SEL R0, R7, R0, !P3 ;  /* 0x0000000007000207 */ /* 0x000fe40005800000 */
[----:B------:R-:W-:Y:S02]  /*55c0*/  CS2R R94, SRZ ;  /* 0x00000000005e7805 */ /* 0x000fe4000001ff00 */
[----:B------:R-:W-:Y:S02]  /*55d0*/  LEA R108, R76, UR49, 0x3 ;  /* 0x000000314c6c7c11 */ /* 0x000fe4000f8e18ff */
[----:B------:R-:W-:Y:S02]  /*55e0*/  CS2R R92, SRZ ;  /* 0x00000000005c7805 */ /* 0x000fe4000001ff00 */
[----:B------:R-:W-:Y:S02]  /*55f0*/  @P1 LOP3.LUT R0, R0, 0x1, RZ, 0xc0, !PT ;  /* 0x0000000100001812 */ /* 0x000fe400078ec0ff */
[----:B------:R-:W-:Y:S02]  /*5600*/  CS2R R90, SRZ ;  /* 0x00000000005a7805 */ /* 0x000fe4000001ff00 */
[----:B------:R-:W-:Y:S02]  /*5610*/  SHF.L.U32 R5, R162, 0x1f, RZ ;  /* 0x0000001fa2057819 */ /* 0x000fe400000006ff */
[----:B------:R-:W-:Y:S02]  /*5620*/  CS2R R88, SRZ ;  /* 0x0000000000587805 */ /* 0x000fe4000001ff00 */
[----:B------:R-:W-:Y:S02]  /*5630*/  ISETP.NE.U32.OR P6, PT, R0, 0x1, !P1 ;  /* 0x000000010000780c */ /* 0x000fe40004fc5470 */
[----:B------:R-:W-:Y:S02]  /*5640*/  CS2R R102, SRZ ;  /* 0x0000000000667805 */ /* 0x000fe4000001ff00 */
[----:B------:R-:W-:Y:S02]  /*5650*/  PLOP3.LUT P2, PT, PT, PT, UP1, 0x80, 0x8 ;  /* 0x000000000008781c */ /* 0x000fe40003f4f018 */
[----:B------:R-:W-:Y:S02]  /*5660*/  CS2R R100, SRZ ;  /* 0x0000000000647805 */ /* 0x000fe4000001ff00 */
[----:B------:R-:W-:Y:S02]  /*5670*/  SEL R0, RZ, 0xffffffff, P4 ;  /* 0xffffffffff007807 */ /* 0x000fe40002000000 */
[----:B------:R-:W-:Y:S03]  /*5680*/  P2R R117, PR, RZ, 0x40 ;  /* 0x00000040ff757803 */ /* 0x000fe60000000000 */
[----:B------:R-:W-:Y:S04]  /*5690*/  @P6 SHF.L.U32 R2, R159, 0x1f, RZ ;  /* 0x0000001f9f026819 */ /* 0x000fe800000006ff */
[----:B------:R-:W-:Y:S01]  /*56a0*/  @P2 SEL R0, R7, R0, !P3 ;  /* 0x0000000007002207 */ /* 0x000fe20005800000 */
[----:B------:R-:W1:Y:S03]  /*56b0*/  @P6 SYNCS.PHASECHK.TRANS64.TRYWAIT P1, [R3+URZ+0x50], R2 ;  /* 0x00005002030065a7 */ /* 0x000e6600080211ff */
[----:B------:R-:W-:Y:S04]  /*56c0*/  LOP3.LUT R0, R0, 0x1, RZ, 0xc0, !PT ;  /* 0x0000000100007812 */ /* 0x000fe800078ec0ff */
[----:B------:R-:W-:Y:S04]  /*56d0*/  ISETP.NE.U32.AND P5, PT, R0, 0x1, PT ;  /* 0x000000010000780c */ /* 0x000fe80003fa5070 */
[----:B------:R-:W-:Y:S01]  /*56e0*/  P2R R110, PR, RZ, 0x20 ;  /* 0x00000020ff6e7803 */ /* 0x000fe20000000000 */
[----:B------:R3:W4:Y:S01]  /*56f0*/  SYNCS.PHASECHK.TRANS64.TRYWAIT P0, [R108+URZ+0xc0], R5 ;  /* 0x0000c0056c0075a7 */ /* 0x00072200080011ff */
[----:B-1----:R-:W-:Y:S01]  /*5700*/  @P6 SEL R109, RZ, 0x1, !P1 ;  /* 0x00000001ff6d6807 */ /* 0x002fe20004800000 */
[----:B---3--:R-:W-:Y:S06]  /*5710*/  @!P6 BRA `(.L_x_90) ;  /* 0x0000000000a0e947 */ /* 0x008fec0003800000 */
[----:B------:R-:W-:Y:S01]  /*5720*/  @P5 IMAD R7, R160, 0x2000, R153 ;  /* 0x00002000a0075824 */ /* 0x000fe200078e0299 */
[----:B------:R-:W-:Y:S01]  /*5730*/  ISETP.NE.AND P1, PT, R109, RZ, PT ;  /* 0x000000ff6d00720c */ /* 0x000fe20003f25270 */
[----:B------:R-:W-:Y:S01]  /*5740*/  BSSY B0, `(.L_x_91) ;  /* 0x0000011000007945 */ /* 0x000fe20003800000 */
[----:B------:R-:W-:Y:S01]  /*5750*/  CS2R R102, SRZ ;  /* 0x0000000000667805 */ /* 0x000fe2000001ff00 */
[----:B------:R-:W-:Y:S01]  /*5760*/  @P5 VIADD R2, R7, UR49 ;  /* 0x0000003107025c36 */ /* 0x000fe20008000000 */
[----:B------:R-:W-:Y:S02]  /*5770*/  CS2R R100, SRZ ;  /* 0x0000000000647805 */ /* 0x000fe4000001ff00 */
[----:B------:R-:W-:Y:S02]  /*5780*/  CS2R R90, SRZ ;  /* 0x00000000005a7805 */ /* 0x000fe4000001ff00 */
[----:B------:R-:W-:Y:S01]  /*5790*/  CS2R R88, SRZ ;  /* 0x0000000000587805 */ /* 0x000fe2000001ff00 */
[--C-:B------:R-:W-:Y:S01]  /*57a0*/  @P5 IMAD.IADD R6, R165, 0x1, R2.reuse ;  /* 0x00000001a5065824 */ /* 0x100fe200078e0202 */
[----:B------:R-:W-:Y:S01]  /*57b0*/  CS2R R94, SRZ ;  /* 0x00000000005e7805 */ /* 0x000fe2000001ff00 */
[--C-:B------:R-:W-:Y:S01]  /*57c0*/  @P5 IMAD.IADD R4, R164, 0x1, R2.reuse ;  /* 0x00000001a4045824 */ /* 0x100fe200078e0202 */
[----:B------:R-:W-:Y:S01]  /*57d0*/  CS2R R92, SRZ ;  /* 0x00000000005c7805 */ /* 0x000fe2000001ff00 */
[----:B------:R-:W-:Y:S01]  /*57e0*/  @P5 IMAD R2, R163, 0x10, R2 ;  /* 0x00000010a3025824 */ /* 0x000fe200078e0202 */
[----:B------:R-:W-:Y:S02]  /*57f0*/  CS2R R98, SRZ ;  /* 0x0000000000627805 */ /* 0x000fe4000001ff00 */
[----:B------:R-:W-:Y:S01]  /*5800*/  CS2R R96, SRZ ;  /* 0x0000000000607805 */ /* 0x000fe2000001ff00 */
[----:B------:R-:W-:Y:S06]  /*5810*/  @P1 BRA `(.L_x_92) ;  /* 0x00000000000c1947 */ /* 0x000fec0003800000 */
[----:B------:R-:W-:Y:S04]  /*5820*/  SHF.L.U32 R0, R159, 0x1f, RZ ;  /* 0x0000001f9f007819 */ /* 0x000fe800000006ff */
[----:B------:R-:W1:Y:S02]  /*5830*/  SYNCS.PHASECHK.TRANS64.TRYWAIT P1, [R3+URZ+0x50], R0 ;  /* 0x00005000030075a7 */ /* 0x000e6400080211ff */
[----:B-1----:R-:W-:Y:S05]  /*5840*/  @!P1 BRA `(.L_x_93) ;  /* 0x0000006000789947 */ /* 0x002fea0003800000 */
.L_x_92:
[----:B------:R-:W-:Y:S05]  /*5850*/  BSYNC B0 ;  /* 0x0000000000007941 */ /* 0x000fea0003800000 */
.L_x_91:
[----:B------:R-:W-:Y:S01]  /*5860*/  ISETP.NE.AND P1, PT, R110, RZ, PT ;  /* 0x000000ff6e00720c */ /* 0x000fe20003f25270 */
[----:B-1----:R-:W-:Y:S02]  /*5870*/  VIADD R3, R3, 0x70 ;  /* 0x0000007003037836 */ /* 0x002fe40000000000 */
[----:B------:R-:W-:Y:S02]  /*5880*/  IMAD.U32 R0, RZ, RZ, UR37 ;  /* 0x00000025ff007e24 */ /* 0x000fe4000f8e00ff */
[----:B------:R-:W-:Y:S03]  /*5890*/  VIADD R160, R160, 0x1 ;  /* 0x00000001a0a07836 */ /* 0x000fe60000000000 */
[----:B------:R-:W-:Y:S05]  /*58a0*/  PRMT R0, R0, 0x654, R3 ;  /* 0x0000065400007816 */ /* 0x000fea0000000003 */
[----:B------:R1:W3:Y:S04]  /*58b0*/  @P1 LDS.128 R100, [R7+UR49+0x200] ;  /* 0x0002003107641984 */ /* 0x0002e80008000c00 */
[----:B------:R1:W1:Y:S04]  /*58c0*/  @P1 LDS.128 R88, [R6+0x200] ;  /* 0x0002000006581984 */ /* 0x0002680000000c00 */
[----:B------:R1:W1:Y:S04]  /*58d0*/  @P1 LDS.128 R92, [R4+0x200] ;  /* 0x00020000045c1984 */ /* 0x0002680000000c00 */
[----:B------:R1:W1:Y:S01]  /*58e0*/  @P1 LDS.128 R96, [R2+0x200] ;  /* 0x0002000002601984 */ /* 0x0002620000000c00 */
[C---:B------:R-:W-:Y:S01]  /*58f0*/  ISETP.NE.AND P1, PT, R160.reuse, 0x4, PT ;  /* 0x00000004a000780c */ /* 0x040fe20003f25270 */
[----:B------:R-:W-:Y:S01]  /*5900*/  @!PT LDS RZ, [RZ] ;  /* 0x00000000fffff984 */ /* 0x000fe20000000800 */
[----:B------:R-:W-:Y:S01]  /*5910*/  @!PT LDS RZ, [RZ] ;  /* 0x00000000fffff984 */ /* 0x000fe20000000800 */
[----:B------:R-:W-:Y:S01]  /*5920*/  @!PT LDS RZ, [RZ] ;  /* 0x00000000fffff984 */ /* 0x000fe20000000800 */
[----:B------:R-:W-:Y:S01]  /*5930*/  @!PT LDS RZ, [RZ] ;  /* 0x00000000fffff984 */ /* 0x000fe20000000800 */
[----:B------:R5:W-:Y:S06]  /*5940*/  MEMBAR.ALL.CTA ;  /* 0x0000000000007992 */ /* 0x000bec0000008000 */
[----:B-----5:R-:W5:Y:S01]  /*5950*/  FENCE.VIEW.ASYNC.S ;  /* 0x00000000000073c6 */ /* 0x020f620000000000 */
[----:B------:R-:W-:Y:S01]  /*5960*/  SEL R160, R160, RZ, P1 ;  /* 0x000000ffa0a07207 */ /* 0x000fe20000800000 */
[----:B-----5:R5:W-:Y:S02]  /*5970*/  SYNCS.ARRIVE.TRANS64.RED.A1T0 RZ, [R0+URZ], RZ ;  /* 0x000000ff00ff79a7 */ /* 0x020be400081004ff */
[----:B-----5:R-:W-:Y:S04]  /*5980*/  SEL R0, RZ, 0x1, P1 ;  /* 0x00000001ff007807 */ /* 0x020fe80000800000 */
[----:B---3--:R-:W-:Y:S02]  /*5990*/  LOP3.LUT R159, R159, R0, RZ, 0x3c, !PT ;  /* 0x000000009f9f7212 */ /* 0x008fe400078e3cff */
.L_x_90:
[----:B------:R-:W-:Y:S05]  /*59a0*/  BSYNC B1 ;  /* 0x0000000000017941 */ /* 0x000fea0003800000 */
.L_x_89:
[----:B------:R-:W-:Y:S04]  /*59b0*/  SHF.R.U32.HI R3, RZ, 0x15, R80 ;  /* 0x00000015ff037819 */ /* 0x000fe80000011650 */
[----:B------:R-:W-:Y:S01]  /*59c0*/  LOP3.LUT P1, RZ, R3, 0x3, R154, 0x48, !PT ;  /* 0x0000000303ff7812 */ /* 0x000fe2000782489a */
[----:B------:R-:W-:Y:S01]  /*59d0*/  @!UPT UIADD3 URZ, UPT, UPT, URZ, URZ, URZ ;  /* 0x000000fffffff290 */ /* 0x000fe2000fffe0ff */
[----:B----4-:R-:W-:Y:S11]  /*59e0*/  @P0 BRA `(.L_x_94) ;  /* 0x0000000000080947 */ /* 0x010ff60003800000 */
[----:B------:R-:W3:Y:S02]  /*59f0*/  SYNCS.PHASECHK.TRANS64.TRYWAIT P0, [R108+URZ+0xc0], R5 ;  /* 0x0000c0056c0075a7 */ /* 0x000ee400080011ff */
[----:B---3--:R-:W-:Y:S05]  /*5a00*/  @!P0 BRA `(.L_x_95) ;  /* 0x00000060001c8947 */ /* 0x008fea0003800000 */
.L_x_94:
[----:B------:R-:W-:Y:S05]  /*5a10*/  @!P1 BRA `(.L_x_96) ;  /* 0x0000000000409947 */ /* 0x000fea0003800000 */
[----:B------:R-:W3:Y:S01]  /*5a20*/  LDCU.64 UR8, c[0x4][0x78] ;  /* 0x01000f00ff0877ac */ /* 0x000ee20008000a00 */
[----:B------:R-:W-:Y:S01]  /*5a30*/  MOV R3, 0x0 ;  /* 0x0000000000037802 */ /* 0x000fe20000000f00 */
[----:B------:R-:W-:Y:S02]  /*5a40*/  HFMA2 R12, -RZ, RZ, 0, 5.9604644775390625e-08 ;  /* 0x00000001ff0c7431 */ /* 0x000fe400000001ff */
[----:B------:R-:W-:Y:S02]  /*5a50*/  IMAD.MOV.U32 R8, RZ, RZ, 0x192 ;  /* 0x00000192ff087424 */ /* 0x000fe400078e00ff */
[----:B------:R-:W-:Y:S01]  /*5a60*/  IMAD.MOV.U32 R13, RZ, RZ, RZ ;  /* 0x000000ffff0d7224 */ /* 0x000fe200078e00ff */
[----:B------:R-:W4:Y:S01]  /*5a70*/  LDCU.64 UR6, c[0x4][0x80] ;  /* 0x01001000ff0677ac */ /* 0x000f220008000a00 */
[----:B-1----:R-:W1:Y:S01]  /*5a80*/  LDC.64 R2, c[0x4][R3] ;  /* 0x0100000003027b82 */ /* 0x002e620000000a00 */
[----:B------:R-:W5:Y:S01]  /*5a90*/  LDCU.64 UR4, c[0x4][0x18] ;  /* 0x01000300ff0477ac */ /* 0x000f620008000a00 */
[----:B---3--:R-:W-:Y:S01]  /*5aa0*/  MOV R5, UR9 ;  /* 0x0000000900057c02 */ /* 0x008fe20008000f00 */
[----:B------:R-:W-:Y:S01]  /*5ab0*/  IMAD.U32 R4, RZ, RZ, UR8 ;  /* 0x00000008ff047e24 */ /* 0x000fe2000f8e00ff */
[----:B----4-:R-:W-:Y:S01]  /*5ac0*/  MOV R7, UR7 ;  /* 0x0000000700077c02 */ /* 0x010fe20008000f00 */
[----:B------:R-:W-:Y:S01]  /*5ad0*/  IMAD.U32 R6, RZ, RZ, UR6 ;  /* 0x00000006ff067e24 */ /* 0x000fe2000f8e00ff */
[----:B-----5:R-:W-:Y:S01]  /*5ae0*/  MOV R11, UR5 ;  /* 0x00000005000b7c02 */ /* 0x020fe20008000f00 */
[----:B------:R-:W-:Y:S02]  /*5af0*/  IMAD.U32 R10, RZ, RZ, UR4 ;  /* 0x00000004ff0a7e24 */ /* 0x000fe4000f8e00ff */
[----:B------:R-:W-:Y:S07]  /*5b00*/  LEPC R20, `(.L_x_96) ;  /* 0x000000001014794e */ /* 0x000fee0000000000 */
[----:B-12---:R-:W-:Y:S05]  /*5b10*/  CALL.ABS.NOINC R2 ;  /* 0x0000000002007343 */ /* 0x006fea0003c00000 */
.L_x_96:
[----:B------:R-:W-:Y:S01]  /*5b20*/  SHF.L.U32 R83, R100, 0x10, RZ ;  /* 0x0000001064537819 */ /* 0x000fe200000006ff */
[----:B------:R-:W-:Y:S05]  /*5b30*/  WARPSYNC.ALL ;  /* 0x0000000000007948 */ /* 0x000fea0003800000 */
[----:B------:R-:W-:Y:S01]  /*5b40*/  R2UR UR4, R80 ;  /* 0x00000000500472ca */ /* 0x000fe200000e0000 */
[----:B------:R-:W-:Y:S01]  /*5b50*/  BSSY.RECONVERGENT B0, `(.L_x_97) ;  /* 0x0000121000007945 */ /* 0x000fe20003800200 */
[----:B------:R-:W-:Y:S02]  /*5b60*/  IADD3 R111, PT, PT, R153, UR49, RZ ;  /* 0x00000031996f7c10 */ /* 0x000fe4000fffe0ff */
[----:B------:R-:W-:Y:S02]  /*5b70*/  SHF.L.U32 R116, R163, 0x4, RZ ;  /* 0x00000004a3747819 */ /* 0x000fe400000006ff */
[-C--:B------:R-:W-:Y:S02]  /*5b80*/  IADD3 R172, PT, PT, R165, R111.reuse, RZ ;  /* 0x0000006fa5ac7210 */ /* 0x080fe40007ffe0ff */
[----:B------:R-:W-:Y:S02]  /*5b90*/  IADD3 R171, PT, PT, R164, R111, RZ ;  /* 0x0000006fa4ab7210 */ /* 0x000fe40007ffe0ff */
[----:B------:R-:W-:Y:S02]  /*5ba0*/  IADD3 R170, PT, PT, R111, R116, RZ ;  /* 0x000000746faa7210 */ /* 0x000fe40007ffe0ff */
[C---:B------:R-:W-:Y:S01]  /*5bb0*/  PRMT R81, R100.reuse, 0x8880, RZ ;  /* 0x0000888064517816 */ /* 0x040fe200000000ff */
[----:B-1-3--:R-:W2:Y:S01]  /*5bc0*/  LDTM.x64 R4, tmem[UR4] ;  /* 0x00000004000479ee */ /* 0x00aea20008340000 */
[----:B------:R-:W-:Y:S02]  /*5bd0*/  SHF.R.S32.HI R83, RZ, 0x18, R83 ;  /* 0x00000018ff537819 */ /* 0x000fe40000011453 */
[----:B------:R-:W-:Y:S02]  /*5be0*/  SHF.R.S32.HI R86, RZ, 0x18, R101 ;  /* 0x00000018ff567819 */ /* 0x000fe40000011465 */
[----:B------:R-:W-:Y:S02]  /*5bf0*/  SHF.L.U32 R84, R100, 0x8, RZ ;  /* 0x0000000864547819 */ /* 0x000fe400000006ff */
[----:B------:R-:W-:Y:S02]  /*5c00*/  SHF.L.U32 R85, R101, 0x8, RZ ;  /* 0x0000000865557819 */ /* 0x000fe400000006ff */
[----:B------:R-:W-:Y:S02]  /*5c10*/  SHF.R.S32.HI R84, RZ, 0x18, R84 ;  /* 0x00000018ff547819 */ /* 0x000fe40000011454 */
[----:B------:R-:W-:Y:S02]  /*5c20*/  SHF.R.S32.HI R85, RZ, 0x18, R85 ;  /* 0x00000018ff557819 */ /* 0x000fe40000011455 */
[----:B------:R-:W-:Y:S02]  /*5c30*/  SHF.L.U32 R87, R98, 0x8, RZ ;  /* 0x0000000862577819 */ /* 0x000fe400000006ff */
[----:B------:R-:W-:Y:S02]  /*5c40*/  ISETP.NE.AND P0, PT, R167, RZ, PT ;  /* 0x000000ffa700720c */ /* 0x000fe40003f05270 */
[----:B------:R-:W-:Y:S02]  /*5c50*/  SHF.R.S32.HI R87, RZ, 0x18, R87 ;  /* 0x00000018ff577819 */ /* 0x000fe40000011457 */
[----:B------:R-:W-:Y:S02]  /*5c60*/  ISETP.NE.AND P6, PT, R117, RZ, PT ;  /* 0x000000ff7500720c */ /* 0x000fe40003fc5270 */
[----:B------:R-:W-:Y:S01]  /*5c70*/  LEA R118, R160, UR49, 0x3 ;  /* 0x00000031a0767c11 */ /* 0x000fe2000f8e18ff */
[C---:B--2---:R-:W-:Y:S02]  /*5c80*/  IMAD R0, R78.reuse, R4, RZ ;  /* 0x000000044e007224 */ /* 0x044fe400078e02ff */
[C---:B------:R-:W-:Y:S02]  /*5c90*/  IMAD R2, R78.reuse, R5, RZ ;  /* 0x000000054e027224 */ /* 0x040fe400078e02ff */
[----:B------:R-:W-:Y:S02]  /*5ca0*/  IMAD R3, R78, R6, RZ ;  /* 0x000000064e037224 */ /* 0x000fe400078e02ff */
[-C--:B------:R-:W-:Y:S01]  /*5cb0*/  IMAD R0, R81, R82.reuse, R0 ;  /* 0x0000005251007224 */ /* 0x080fe200078e0200 */
[----:B------:R-:W-:Y:S01]  /*5cc0*/  SHF.R.S32.HI R81, RZ, 0x18, R100 ;  /* 0x00000018ff517819 */ /* 0x000fe20000011464 */
[-C--:B------:R-:W-:Y:S01]  /*5cd0*/  IMAD R2, R83, R82.reuse, R2 ;  /* 0x0000005253027224 */ /* 0x080fe200078e0202 */
[C---:B------:R-:W-:Y:S01]  /*5ce0*/  PRMT R83, R101.reuse, 0x8880, RZ ;  /* 0x0000888065537816 */ /* 0x040fe200000000ff */
[----:B------:R-:W-:Y:S01]  /*5cf0*/  IMAD R3, R84, R82, R3 ;  /* 0x0000005254037224 */ /* 0x000fe200078e0203 */
[----:B------:R-:W-:Y:S01]  /*5d00*/  SHF.L.U32 R84, R101, 0x10, RZ ;  /* 0x0000001065547819 */ /* 0x000fe200000006ff */
[C---:B------:R-:W-:Y:S01]  /*5d10*/  IMAD R7, R78.reuse, R7, RZ ;  /* 0x000000074e077224 */ /* 0x040fe200078e02ff */
[----:B------:R-:W-:Y:S01]  /*5d20*/  @P6 SHF.L.U32 R119, R159, 0x1f, RZ ;  /* 0x0000001f9f776819 */ /* 0x000fe200000006ff */
[C---:B------:R-:W-:Y:S01]  /*5d30*/  IMAD R4, R78.reuse, R8, RZ ;  /* 0x000000084e047224 */ /* 0x040fe200078e02ff */
[----:B------:R-:W-:Y:S01]  /*5d40*/  SHF.R.S32.HI R84, RZ, 0x18, R84 ;  /* 0x00000018ff547819 */ /* 0x000fe20000011454 */
[----:B------:R-:W-:Y:S02]  /*5d50*/  IMAD R5, R78, R9, RZ ;  /* 0x000000094e057224 */ /* 0x000fe400078e02ff */
[----:B------:R-:W-:Y:S01]  /*5d60*/  IMAD R7, R81, R82, R7 ;  /* 0x0000005251077224 */ /* 0x000fe200078e0207 */
[----:B------:R-:W-:Y:S01]  /*5d70*/  PRMT R81, R102, 0x8880, RZ ;  /* 0x0000888066517816 */ /* 0x000fe200000000ff */
[----:B------:R-:W-:Y:S02]  /*5d80*/  IMAD R6, R78, R10, RZ ;  /* 0x0000000a4e067224 */ /* 0x000fe400078e02ff */
[-C--:B------:R-:W-:Y:S01]  /*5d90*/  IMAD R4, R83, R82.reuse, R4 ;  /* 0x0000005253047224 */ /* 0x080fe200078e0204 */
[----:B------:R-:W-:Y:S01]  /*5da0*/  I2IP.S8.S32.SAT R105, R7, R3, RZ ;  /* 0x0000000307697239 */ /* 0x000fe200000014ff */
[----:B------:R-:W-:Y:S01]  /*5db0*/  IMAD R5, R84, R82, R5 ;  /* 0x0000005254057224 */ /* 0x000fe200078e0205 */
[----:B------:R-:W-:Y:S01]  /*5dc0*/  SHF.L.U32 R83, R102, 0x10, RZ ;  /* 0x0000001066537819 */ /* 0x000fe200000006ff */
[----:B------:R-:W-:Y:S01]  /*5dd0*/  IMAD R11, R78, R11, RZ ;  /* 0x0000000b4e0b7224 */ /* 0x000fe200078e02ff */
[----:B------:R-:W-:Y:S01]  /*5de0*/  I2IP.S8.S32.SAT R104, R2, R0, R105 ;  /* 0x0000000002687239 */ /* 0x000fe20000001469 */
[----:B------:R-:W-:Y:S01]  /*5df0*/  IMAD R6, R85, R82, R6 ;  /* 0x0000005255067224 */ /* 0x000fe200078e0206 */
[----:B------:R-:W-:Y:S01]  /*5e00*/  SHF.R.S32.HI R83, RZ, 0x18, R83 ;  /* 0x00000018ff537819 */ /* 0x000fe20000011453 */
[----:B------:R-:W-:Y:S01]  /*5e10*/  IMAD R8, R78, R12, RZ ;  /* 0x0000000c4e087224 */ /* 0x000fe200078e02ff */
[----:B------:R-:W-:Y:S01]  /*5e20*/  SHF.L.U32 R85, R102, 0x8, RZ ;  /* 0x0000000866557819 */ /* 0x000fe200000006ff */
[----:B------:R-:W-:Y:S02]  /*5e30*/  IMAD R9, R78, R13, RZ ;  /* 0x0000000d4e097224 */ /* 0x000fe400078e02ff */
[----:B------:R-:W-:Y:S01]  /*5e40*/  IMAD R11, R86, R82, R11 ;  /* 0x00000052560b7224 */ /* 0x000fe200078e020b */
[----:B------:R-:W-:Y:S01]  /*5e50*/  SHF.R.S32.HI R85, RZ, 0x18, R85 ;  /* 0x00000018ff557819 */ /* 0x000fe20000011455 */
[C---:B------:R-:W-:Y:S01]  /*5e60*/  IMAD R10, R78.reuse, R14, RZ ;  /* 0x0000000e4e0a7224 */ /* 0x040fe200078e02ff */
[----:B------:R-:W-:Y:S01]  /*5e70*/  SHF.R.S32.HI R86, RZ, 0x18, R103 ;  /* 0x00000018ff567819 */ /* 0x000fe20000011467 */
[----:B------:R-:W-:Y:S01]  /*5e80*/  IMAD R8, R81, R82, R8 ;  /* 0x0000005251087224 */ /* 0x000fe200078e0208 */
[----:B------:R-:W-:Y:S01]  /*5e90*/  I2IP.S8.S32.SAT R106, R11, R6, RZ ;  /* 0x000000060b6a7239 */ /* 0x000fe200000014ff */
[----:B------:R-:W-:Y:S01]  /*5ea0*/  IMAD R9, R83, R82, R9 ;  /* 0x0000005253097224 */ /* 0x000fe200078e0209 */
[C---:B------:R-:W-:Y:S01]  /*5eb0*/  PRMT R83, R103.reuse, 0x8880, RZ ;  /* 0x0000888067537816 */ /* 0x040fe200000000ff */
[----:B------:R-:W-:Y:S01]  /*5ec0*/  IMAD.U32 R84, R103, 0x10000, RZ ;  /* 0x0001000067547824 */ /* 0x000fe200078e00ff */
[----:B------:R-:W-:Y:S01]  /*5ed0*/  I2IP.S8.S32.SAT R105, R5, R4, R106 ;  /* 0x0000000405697239 */ /* 0x000fe2000000146a */
[C---:B------:R-:W-:Y:S01]  /*5ee0*/  IMAD R15, R78.reuse, R15, RZ ;  /* 0x0000000f4e0f7224 */ /* 0x040fe200078e02ff */
[----:B------:R-:W-:Y:S01]  /*5ef0*/  SHF.R.S32.HI R81, RZ, 0x18, R102 ;  /* 0x00000018ff517819 */ /* 0x000fe20000011466 */
[----:B------:R-:W-:Y:S01]  /*5f00*/  IMAD R10, R85, R82, R10 ;  /* 0x00000052550a7224 */ /* 0x000fe200078e020a */
[----:B------:R-:W-:Y:S01]  /*5f10*/  SHF.R.S32.HI R84, RZ, 0x18, R84 ;  /* 0x00000018ff547819 */ /* 0x000fe20000011454 */
[C---:B------:R-:W-:Y:S01]  /*5f20*/  IMAD R12, R78.reuse, R16, RZ ;  /* 0x000000104e0c7224 */ /* 0x040fe200078e02ff */
[----:B------:R-:W-:Y:S01]  /*5f30*/  SHF.L.U32 R85, R103, 0x8, RZ ;  /* 0x0000000867557819 */ /* 0x000fe200000006ff */
[----:B------:R-:W-:Y:S02]  /*5f40*/  IMAD R13, R78, R17, RZ ;  /* 0x000000114e0d7224 */ /* 0x000fe400078e02ff */
[----:B------:R-:W-:Y:S01]  /*5f50*/  IMAD R15, R81, R82, R15 ;  /* 0x00000052510f7224 */ /* 0x000fe200078e020f */
[----:B------:R-:W-:Y:S01]  /*5f60*/  PRMT R81, R88, 0x8880, RZ ;  /* 0x0000888058517816 */ /* 0x000fe200000000ff */
[----:B------:R-:W-:Y:S01]  /*5f70*/  IMAD R14, R78, R18, RZ ;  /* 0x000000124e0e7224 */ /* 0x000fe200078e02ff */
[----:B------:R-:W-:Y:S01]  /*5f80*/  SHF.R.S32.HI R85, RZ, 0x18, R85 ;  /* 0x00000018ff557819 */ /* 0x000fe20000011455 */
[----:B------:R-:W-:Y:S01]  /*5f90*/  IMAD R12, R83, R82, R12 ;  /* 0x00000052530c7224 */ /* 0x000fe200078e020c */
[----:B------:R-:W-:Y:S01]  /*5fa0*/  I2IP.S8.S32.SAT R106, R15, R10, RZ ;  /* 0x0000000a0f6a7239 */ /* 0x000fe200000014ff */
[----:B------:R-:W-:Y:S01]  /*5fb0*/  IMAD R13, R84, R82, R13 ;  /* 0x00000052540d7224 */ /* 0x000fe200078e020d */
[----:B------:R-:W-:Y:S01]  /*5fc0*/  SHF.L.U32 R83, R88, 0x10, RZ ;  /* 0x0000001058537819 */ /* 0x000fe200000006ff */
[C---:B------:R-:W-:Y:S01]  /*5fd0*/  IMAD R19, R78.reuse, R19, RZ ;  /* 0x000000134e137224 */ /* 0x040fe200078e02ff */
[----:B------:R-:W-:Y:S01]  /*5fe0*/  I2IP.S8.S32.SAT R106, R9, R8, R106 ;  /* 0x00000008096a7239 */ /* 0x000fe2000000146a */
[----:B------:R-:W-:Y:S01]  /*5ff0*/  IMAD R14, R85, R82, R14 ;  /* 0x00000052550e7224 */ /* 0x000fe200078e020e */
[----:B------:R-:W-:Y:S01]  /*6000*/  SHF.R.S32.HI R83, RZ, 0x18, R83 ;  /* 0x00000018ff537819 */ /* 0x000fe20000011453 */
[C---:B------:R-:W-:Y:S01]  /*6010*/  IMAD R16, R78.reuse, R20, RZ ;  /* 0x000000144e107224 */ /* 0x040fe200078e02ff */
[----:B------:R-:W-:Y:S01]  /*6020*/  SHF.L.U32 R84, R89, 0x10, RZ ;  /* 0x0000001059547819 */ /* 0x000fe200000006ff */
[----:B------:R-:W-:Y:S01]  /*6030*/  IMAD R17, R78, R21, RZ ;  /* 0x000000154e117224 */ /* 0x000fe200078e02ff */
[----:B------:R-:W-:Y:S01]  /*6040*/  SHF.L.U32 R85, R88, 0x8, RZ ;  /* 0x0000000858557819 */ /* 0x000fe200000006ff */
[----:B------:R-:W-:Y:S01]  /*6050*/  IMAD R19, R86, R82, R19 ;  /* 0x0000005256137224 */ /* 0x000fe200078e0213 */
[----:B------:R-:W-:Y:S01]  /*6060*/  SHF.R.S32.HI R84, RZ, 0x18, R84 ;  /* 0x00000018ff547819 */ /* 0x000fe20000011454 */
[C---:B------:R-:W-:Y:S01]  /*6070*/  IMAD R18, R78.reuse, R22, RZ ;  /* 0x000000164e127224 */ /* 0x040fe200078e02ff */
[----:B------:R-:W-:Y:S01]  /*6080*/  SHF.R.S32.HI R85, RZ, 0x18, R85 ;  /* 0x00000018ff557819 */ /* 0x000fe20000011455 */
[----:B------:R-:W-:Y:S01]  /*6090*/  IMAD R16, R81, R82, R16 ;  /* 0x0000005251107224 */ /* 0x000fe200078e0210 */
[----:B------:R-:W-:Y:S01]  /*60a0*/  I2IP.S8.S32.SAT R107, R19, R14, RZ ;  /* 0x0000000e136b7239 */ /* 0x000fe200000014ff */
[-C--:B------:R-:W-:Y:S01]  /*60b0*/  IMAD R17, R83, R82.reuse, R17 ;  /* 0x0000005253117224 */ /* 0x080fe200078e0211 */
[----:B------:R-:W-:Y:S01]  /*60c0*/  PRMT R83, R89, 0x8880, RZ ;  /* 0x0000888059537816 */ /* 0x000fe200000000ff */
[C---:B------:R-:W-:Y:S01]  /*60d0*/  IMAD R23, R78.reuse, R23, RZ ;  /* 0x000000174e177224 */ /* 0x040fe200078e02ff */
[----:B------:R-:W-:Y:S01]  /*60e0*/  SHF.R.S32.HI R81, RZ, 0x18, R88 ;  /* 0x00000018ff517819 */ /* 0x000fe20000011458 */
[----:B------:R-:W-:Y:S01]  /*60f0*/  IMAD R18, R85, R82, R18 ;  /* 0x0000005255127224 */ /* 0x000fe200078e0212 */
[----:B------:R-:W-:Y:S01]  /*6100*/  SHF.L.U32 R85, R89, 0x8, RZ ;  /* 0x0000000859557819 */ /* 0x000fe200000006ff */
[C---:B------:R-:W-:Y:S01]  /*6110*/  IMAD R20, R78.reuse, R24, RZ ;  /* 0x000000184e147224 */ /* 0x040fe200078e02ff */
[----:B------:R-:W-:Y:S01]  /*6120*/  I2IP.S8.S32.SAT R107, R13, R12, R107 ;  /* 0x0000000c0d6b7239 */ /* 0x000fe2000000146b */
[----:B------:R-:W-:Y:S01]  /*6130*/  IMAD R21, R78, R25, RZ ;  /* 0x000000194e157224 */ /* 0x000fe200078e02ff */
[----:B------:R-:W-:Y:S01]  /*6140*/  SHF.R.S32.HI R85, RZ, 0x18, R85 ;  /* 0x00000018ff557819 */ /* 0x000fe20000011455 */
[----:B------:R-:W-:Y:S01]  /*6150*/  IMAD R23, R81, R82, R23 ;  /* 0x0000005251177224 */ /* 0x000fe200078e0217 */
[----:B------:R-:W-:Y:S01]  /*6160*/  PRMT R81, R90, 0x8880, RZ ;  /* 0x000088805a517816 */ /* 0x000fe200000000ff */
[----:B------:R-:W-:Y:S01]  /*6170*/  IMAD R22, R78, R26, RZ ;  /* 0x0000001a4e167224 */ /* 0x000fe200078e02ff */
[----:B------:R1:W-:Y:S01]  /*6180*/  STS.128 [R153+UR49+0x8200], R104 ;  /* 0x0082006899007988 */ /* 0x0003e20008000c31 */
[----:B------:R-:W-:Y:S01]  /*6190*/  IMAD R20, R83, R82, R20 ;  /* 0x0000005253147224 */ /* 0x000fe200078e0214 */
[----:B------:R-:W-:Y:S01]  /*61a0*/  I2IP.S8.S32.SAT R112, R23, R18, RZ ;  /* 0x0000001217707239 */ /* 0x000fe200000014ff */
[----:B------:R-:W-:Y:S01]  /*61b0*/  IMAD R21, R84, R82, R21 ;  /* 0x0000005254157224 */ /* 0x000fe200078e0215 */
[----:B------:R-:W-:Y:S01]  /*61c0*/  SHF.R.S32.HI R86, RZ, 0x18, R89 ;  /* 0x00000018ff567819 */ /* 0x000fe20000011459 */
[----:B------:R-:W-:Y:S01]  /*61d0*/  IMAD.U32 R83, R90, 0x10000, RZ ;  /* 0x000100005a537824 */ /* 0x000fe200078e00ff */
[----:B------:R-:W-:Y:S01]  /*61e0*/  I2IP.S8.S32.SAT R112, R17, R16, R112 ;  /* 0x0000001011707239 */ /* 0x000fe20000001470 */
[----:B------:R-:W-:Y:S01]  /*61f0*/  IMAD R27, R78, R27, RZ ;  /* 0x0000001b4e1b7224 */ /* 0x000fe200078e02ff */
[----:B------:R-:W-:Y:S01]  /*6200*/  SHF.L.U32 R84, R91, 0x10, RZ ;  /* 0x000000105b547819 */ /* 0x000fe200000006ff */
[----:B------:R-:W-:Y:S01]  /*6210*/  IMAD R22, R85, R82, R22 ;  /* 0x0000005255167224 */ /* 0x000fe200078e0216 */
[----:B------:R-:W-:Y:S01]  /*6220*/  SHF.L.U32 R85, R90, 0x8, RZ ;  /* 0x000000085a557819 */ /* 0x000fe200000006ff */
[C---:B------:R-:W-:Y:S01]  /*6230*/  IMAD R24, R78.reuse, R28, RZ ;  /* 0x0000001c4e187224 */ /* 0x040fe200078e02ff */
[----:B------:R-:W-:Y:S01]  /*6240*/  SHF.R.S32.HI R83, RZ, 0x18, R83 ;  /* 0x00000018ff537819 */ /* 0x000fe20000011453 */
[----:B------:R-:W-:Y:S01]  /*6250*/  IMAD R25, R78, R29, RZ ;  /* 0x0000001d4e197224 */ /* 0x000fe200078e02ff */
[----:B------:R-:W-:Y:S01]  /*6260*/  SHF.R.S32.HI R84, RZ, 0x18, R84 ;  /* 0x00000018ff547819 */ /* 0x000fe20000011454 */
[----:B------:R-:W-:Y:S01]  /*6270*/  IMAD R27, R86, R82, R27 ;  /* 0x00000052561b7224 */ /* 0x000fe200078e021b */
[----:B------:R-:W-:Y:S01]  /*6280*/  SHF.R.S32.HI R85, RZ, 0x18, R85 ;  /* 0x00000018ff557819 */ /* 0x000fe20000011455 */
[C---:B------:R-:W-:Y:S01]  /*6290*/  IMAD R26, R78.reuse, R30, RZ ;  /* 0x0000001e4e1a7224 */ /* 0x040fe200078e02ff */
[----:B------:R-:W-:Y:S01]  /*62a0*/  SHF.R.S32.HI R86, RZ, 0x18, R91 ;  /* 0x00000018ff567819 */ /* 0x000fe2000001145b */
[----:B------:R-:W-:Y:S01]  /*62b0*/  IMAD R24, R81, R82, R24 ;  /* 0x0000005251187224 */ /* 0x000fe200078e0218 */
[----:B------:R-:W-:Y:S01]  /*62c0*/  I2IP.S8.S32.SAT R113, R27, R22, RZ ;  /* 0x000000161b717239 */ /* 0x000fe200000014ff */
[----:B------:R-:W-:Y:S01]  /*62d0*/  IMAD R25, R83, R82, R25 ;  /* 0x0000005253197224 */ /* 0x000fe200078e0219 */
[----:B------:R-:W-:Y:S01]  /*62e0*/  SHF.R.S32.HI R81, RZ, 0x18, R90 ;  /* 0x00000018ff517819 */ /* 0x000fe2000001145a */
[C---:B------:R-:W-:Y:S01]  /*62f0*/  IMAD R31, R78.reuse, R31, RZ ;  /* 0x0000001f4e1f7224 */ /* 0x040fe200078e02ff */
[----:B------:R-:W-:Y:S01]  /*6300*/  I2IP.S8.S32.SAT R113, R21, R20, R113 ;  /* 0x0000001415717239 */ /* 0x000fe20000001471 */
[----:B------:R-:W-:Y:S01]  /*6310*/  IMAD R26, R85, R82, R26 ;  /* 0x00000052551a7224 */ /* 0x000fe200078e021a */
[C---:B------:R-:W-:Y:S01]  /*6320*/  PRMT R83, R91.reuse, 0x8880, RZ ;  /* 0x000088805b537816 */ /* 0x040fe200000000ff */
[C---:B------:R-:W-:Y:S01]  /*6330*/  IMAD R28, R78.reuse, R32, RZ ;  /* 0x000000204e1c7224 */ /* 0x040fe200078e02ff */
[----:B------:R-:W-:Y:S01]  /*6340*/  SHF.L.U32 R85, R91, 0x8, RZ ;  /* 0x000000085b557819 */ /* 0x000fe200000006ff */
[C---:B------:R-:W-:Y:S02]  /*6350*/  IMAD R29, R78.reuse, R33, RZ ;  /* 0x000000214e1d7224 */ /* 0x040fe400078e02ff */
[----:B------:R-:W-:Y:S01]  /*6360*/  IMAD R31, R81, R82, R31 ;  /* 0x00000052511f7224 */ /* 0x000fe200078e021f */
[----:B------:R-:W-:Y:S01]  /*6370*/  SHF.R.S32.HI R85, RZ, 0x18, R85 ;  /* 0x00000018ff557819 */ /* 0x000fe20000011455 */
[----:B------:R-:W-:Y:S01]  /*6380*/  IMAD R30, R78, R34, RZ ;  /* 0x000000224e1e7224 */ /* 0x000fe200078e02ff */
[----:B------:R-:W-:Y:S01]  /*6390*/  PRMT R81, R92, 0x8880, RZ ;  /* 0x000088805c517816 */ /* 0x000fe200000000ff */
[----:B------:R-:W-:Y:S01]  /*63a0*/  IMAD R28, R83, R82, R28 ;  /* 0x00000052531c7224 */ /* 0x000fe200078e021c */
[----:B------:R-:W-:Y:S01]  /*63b0*/  I2IP.S8.S32.SAT R114, R31, R26, RZ ;  /* 0x0000001a1f727239 */ /* 0x000fe200000014ff */
[----:B------:R-:W-:Y:S01]  /*63c0*/  IMAD R29, R84, R82, R29 ;  /* 0x00000052541d7224 */ /* 0x000fe200078e021d */
[----:B------:R-:W-:Y:S01]  /*63d0*/  SHF.L.U32 R83, R92, 0x10, RZ ;  /* 0x000000105c537819 */ /* 0x000fe200000006ff */
[----:B------:R-:W-:Y:S01]  /*63e0*/  IMAD R35, R78, R35, RZ ;  /* 0x000000234e237224 */ /* 0x000fe200078e02ff */
[----:B------:R-:W-:Y:S01]  /*63f0*/  I2IP.S8.S32.SAT R114, R25, R24, R114 ;  /* 0x0000001819727239 */ /* 0x000fe20000001472 */
[----:B------:R-:W-:Y:S01]  /*6400*/  IMAD R30, R85, R82, R30 ;  /* 0x00000052551e7224 */ /* 0x000fe200078e021e */
[----:B------:R-:W-:Y:S01]  /*6410*/  SHF.L.U32 R85, R92, 0x8, RZ ;  /* 0x000000085c557819 */ /* 0x000fe200000006ff */
[C---:B------:R-:W-:Y:S01]  /*6420*/  IMAD R32, R78.reuse, R36, RZ ;  /* 0x000000244e207224 */ /* 0x040fe200078e02ff */
[----:B------:R-:W-:Y:S01]  /*6430*/  SHF.R.S32.HI R83, RZ, 0x18, R83 ;  /* 0x00000018ff537819 */ /* 0x000fe20000011453 */
[----:B------:R-:W-:Y:S01]  /*6440*/  IMAD R33, R78, R37, RZ ;  /* 0x000000254e217224 */ /* 0x000fe200078e02ff */
[----:B------:R-:W-:Y:S01]  /*6450*/  SHF.R.S32.HI R85, RZ, 0x18, R85 ;  /* 0x00000018ff557819 */ /* 0x000fe20000011455 */
[----:B------:R-:W-:Y:S01]  /*6460*/  IMAD R35, R86, R82, R35 ;  /* 0x0000005256237224 */ /* 0x000fe200078e0223 */
[----:B------:R-:W-:Y:S01]  /*6470*/  PRMT R84, R93, 0x8880, RZ ;  /* 0x000088805d547816 */ /* 0x000fe200000000ff */
[----:B------:R-:W-:Y:S01]  /*6480*/  IMAD R34, R78, R38, RZ ;  /* 0x000000264e227224 */ /* 0x000fe200078e02ff */
[----:B------:R-:W-:Y:S01]  /*6490*/  SHF.L.U32 R86, R96, 0x10, RZ ;  /* 0x0000001060567819 */ /* 0x000fe200000006ff */
[----:B------:R-:W-:Y:S01]  /*64a0*/  IMAD R32, R81, R82, R32 ;  /* 0x0000005251207224 */ /* 0x000fe200078e0220 */
[----:B------:R-:W-:Y:S01]  /*64b0*/  SHF.R.S32.HI R81, RZ, 0x18, R92 ;  /* 0x00000018ff517819 */ /* 0x000fe2000001145c */
[C---:B------:R-:W-:Y:S01]  /*64c0*/  IMAD R39, R78.reuse, R39, RZ ;  /* 0x000000274e277224 */ /* 0x040fe200078e02ff */
[----:B------:R-:W-:Y:S01]  /*64d0*/  I2IP.S8.S32.SAT R115, R35, R30, RZ ;  /* 0x0000001e23737239 */ /* 0x000fe200000014ff */
[-C--:B------:R-:W-:Y:S02]  /*64e0*/  IMAD R33, R83, R82.reuse, R33 ;  /* 0x0000005253217224 */ /* 0x080fe400078e0221 */
[----:B------:R-:W-:Y:S01]  /*64f0*/  IMAD R34, R85, R82, R34 ;  /* 0x0000005255227224 */ /* 0x000fe200078e0222 */
[----:B------:R-:W-:Y:S01]  /*6500*/  I2IP.S8.S32.SAT R115, R29, R28, R115 ;  /* 0x0000001c1d737239 */ /* 0x000fe20000001473 */
[C---:B------:R-:W-:Y:S01]  /*6510*/  IMAD.U32 R83, R93.reuse, 0x10000, RZ ;  /* 0x000100005d537824 */ /* 0x040fe200078e00ff */
[----:B------:R-:W-:Y:S01]  /*6520*/  SHF.L.U32 R85, R93, 0x8, RZ ;  /* 0x000000085d557819 */ /* 0x000fe200000006ff */
[----:B------:R-:W-:Y:S01]  /*6530*/  IMAD R39, R81, R82, R39 ;  /* 0x0000005251277224 */ /* 0x000fe200078e0227 */
[----:B------:R-:W-:Y:S01]  /*6540*/  MOV R81, R84 ;  /* 0x0000005400517202 */ /* 0x000fe20000000f00 */
[C---:B------:R-:W-:Y:S01]  /*6550*/  IMAD R36, R78.reuse, R40, RZ ;  /* 0x000000284e247224 */ /* 0x040fe200078e02ff */
[----:B------:R-:W-:Y:S01]  /*6560*/  SHF.R.S32.HI R83, RZ, 0x18, R83 ;  /* 0x00000018ff537819 */ /* 0x000fe20000011453 */
[C---:B------:R-:W-:Y:S01]  /*6570*/  IMAD R37, R78.reuse, R41, RZ ;  /* 0x000000294e257224 */ /* 0x040fe200078e02ff */
[----:B------:R-:W-:Y:S01]  /*6580*/  SHF.R.S32.HI R85, RZ, 0x18, R85 ;  /* 0x00000018ff557819 */ /* 0x000fe20000011455 */
[C---:B------:R-:W-:Y:S01]  /*6590*/  IMAD R38, R78.reuse, R42, RZ ;  /* 0x0000002a4e267224 */ /* 0x040fe200078e02ff */
[----:B------:R1:W-:Y:S01]  /*65a0*/  STS.128 [R172+0x8200], R112 ;  /* 0x00820070ac007388 */ /* 0x0003e20000000c00 */
[----:B------:R-:W-:Y:S01]  /*65b0*/  IMAD R36, R81, R82, R36 ;  /* 0x0000005251247224 */ /* 0x000fe200078e0224 */
[----:B------:R-:W-:Y:S01]  /*65c0*/  I2IP.S8.S32.SAT R120, R39, R34, RZ ;  /* 0x0000002227787239 */ /* 0x000fe200000014ff */
[-C--:B------:R-:W-:Y:S01]  /*65d0*/  IMAD R37, R83, R82.reuse, R37 ;  /* 0x0000005253257224 */ /* 0x080fe200078e0225 */
[----:B------:R-:W-:Y:S01]  /*65e0*/  SHF.R.S32.HI R84, RZ, 0x18, R93 ;  /* 0x00000018ff547819 */ /* 0x000fe2000001145d */
[----:B------:R-:W-:Y:S01]  /*65f0*/  IMAD R43, R78, R43, RZ ;  /* 0x0000002b4e2b7224 */ /* 0x000fe200078e02ff */
[C---:B------:R-:W-:Y:S01]  /*6600*/  SHF.L.U32 R83, R94.reuse, 0x10, RZ ;  /* 0x000000105e537819 */ /* 0x040fe200000006ff */
[----:B------:R-:W-:Y:S01]  /*6610*/  IMAD R38, R85, R82, R38 ;  /* 0x0000005255267224 */ /* 0x000fe200078e0226 */
[----:B------:R-:W-:Y:S01]  /*6620*/  PRMT R81, R94, 0x8880, RZ ;  /* 0x000088805e517816 */ /* 0x000fe200000000ff */
[----:B------:R-:W-:Y:S01]  /*6630*/  IMAD R40, R78, R44, RZ ;  /* 0x0000002c4e287224 */ /* 0x000fe200078e02ff */
[----:B------:R-:W-:Y:S01]  /*6640*/  SHF.L.U32 R85, R94, 0x8, RZ ;  /* 0x000000085e557819 */ /* 0x000fe200000006ff */
[----:B------:R-:W-:Y:S01]  /*6650*/  IMAD R41, R78, R45, RZ ;  /* 0x0000002d4e297224 */ /* 0x000fe200078e02ff */
[----:B------:R-:W-:Y:S01]  /*6660*/  SHF.R.S32.HI R83, RZ, 0x18, R83 ;  /* 0x00000018ff537819 */ /* 0x000fe20000011453 */
[----:B------:R-:W-:Y:S01]  /*6670*/  IMAD R43, R84, R82, R43 ;  /* 0x00000052542b7224 */ /* 0x000fe200078e022b */
[----:B------:R-:W-:Y:S01]  /*6680*/  SHF.R.S32.HI R85, RZ, 0x18, R85 ;  /* 0x00000018ff557819 */ /* 0x000fe20000011455 */
[C---:B------:R-:W-:Y:S01]  /*6690*/  IMAD R42, R78.reuse, R46, RZ ;  /* 0x0000002e4e2a7224 */ /* 0x040fe200078e02ff */
[----:B------:R-:W-:Y:S01]  /*66a0*/  I2IP.S8.S32.SAT R120, R33, R32, R120 ;  /* 0x0000002021787239 */ /* 0x000fe20000001478 */
[----:B------:R-:W-:Y:S01]  /*66b0*/  IMAD R40, R81, R82, R40 ;  /* 0x0000005251287224 */ /* 0x000fe200078e0228 */
[----:B------:R-:W-:Y:S01]  /*66c0*/  SHF.R.S32.HI R84, RZ, 0x18, R94 ;  /* 0x00000018ff547819 */ /* 0x000fe2000001145e */
[----:B------:R-:W-:Y:S01]  /*66d0*/  IMAD R47, R78, R47, RZ ;  /* 0x0000002f4e2f7224 */ /* 0x000fe200078e02ff */
[----:B------:R-:W-:Y:S01]  /*66e0*/  I2IP.S8.S32.SAT R121, R43, R38, RZ ;  /* 0x000000262b797239 */ /* 0x000fe200000014ff */
[-C--:B------:R-:W-:Y:S01]  /*66f0*/  IMAD R41, R83, R82.reuse, R41 ;  /* 0x0000005253297224 */ /* 0x080fe200078e0229 */
[----:B------:R-:W-:Y:S01]  /*6700*/  PRMT R81, R95, 0x8880, RZ ;  /* 0x000088805f517816 */ /* 0x000fe200000000ff */
[-C--:B------:R-:W-:Y:S01]  /*6710*/  IMAD R42, R85, R82.reuse, R42 ;  /* 0x00000052552a7224 */ /* 0x080fe200078e022a */
[----:B------:R-:W-:Y:S01]  /*6720*/  SHF.L.U32 R83, R95, 0x10, RZ ;  /* 0x000000105f537819 */ /* 0x000fe200000006ff */
[----:B------:R-:W-:Y:S01]  /*6730*/  IMAD R47, R84, R82, R47 ;  /* 0x00000052542f7224 */ /* 0x000fe200078e022f */
[----:B------:R-:W-:Y:S01]  /*6740*/  I2IP.S8.S32.SAT R121, R37, R36, R121 ;  /* 0x0000002425797239 */ /* 0x000fe20000001479 */
[C---:B------:R-:W-:Y:S01]  /*6750*/  IMAD R44, R78.reuse, R48, RZ ;  /* 0x000000304e2c7224 */ /* 0x040fe200078e02ff */
[----:B------:R-:W-:Y:S01]  /*6760*/  SHF.R.S32.HI R83, RZ, 0x18, R83 ;  /* 0x00000018ff537819 */ /* 0x000fe20000011453 */
[----:B------:R-:W-:Y:S01]  /*6770*/  IMAD.SHL.U32 R84, R95, 0x100, RZ ;  /* 0x000001005f547824 */ /* 0x000fe200078e00ff */
[----:B------:R-:W-:Y:S01]  /*6780*/  I2IP.S8.S32.SAT R122, R47, R42, RZ ;  /* 0x0000002a2f7a7239 */ /* 0x000fe200000014ff */
[----:B------:R-:W-:Y:S01]  /*6790*/  IMAD R45, R78, R49, RZ ;  /* 0x000000314e2d7224 */ /* 0x000fe200078e02ff */
[----:B------:R-:W-:Y:S01]  /*67a0*/  PRMT R85, R96, 0x8880, RZ ;  /* 0x0000888060557816 */ /* 0x000fe200000000ff */
[----:B------:R-:W-:Y:S01]  /*67b0*/  IMAD R44, R81, R82, R44 ;  /* 0x00000052512c7224 */ /* 0x000fe200078e022c */
[----:B------:R-:W-:Y:S01]  /*67c0*/  SHF.R.S32.HI R81, RZ, 0x18, R84 ;  /* 0x00000018ff517819 */ /* 0x000fe20000011454 */
[C---:B------:R-:W-:Y:S01]  /*67d0*/  IMAD R46, R78.reuse, R50, RZ ;  /* 0x000000324e2e7224 */ /* 0x040fe200078e02ff */
[----:B------:R-:W-:Y:S01]  /*67e0*/  I2IP.S8.S32.SAT R122, R41, R40, R122 ;  /* 0x00000028297a7239 */ /* 0x000fe2000000147a */
[----:B------:R-:W-:Y:S01]  /*67f0*/  IMAD R45, R83, R82, R45 ;  /* 0x00000052532d7224 */ /* 0x000fe200078e022d */
[----:B------:R-:W-:Y:S01]  /*6800*/  SHF.R.S32.HI R83, RZ, 0x18, R95 ;  /* 0x00000018ff537819 */ /* 0x000fe2000001145f */
[----:B------:R-:W-:Y:S01]  /*6810*/  IMAD R51, R78, R51, RZ ;  /* 0x000000334e337224 */ /* 0x000fe200078e02ff */
[----:B------:R-:W-:Y:S01]  /*6820*/  SHF.L.U32 R84, R96, 0x8, RZ ;  /* 0x0000000860547819 */ /* 0x000fe200000006ff */
[C---:B------:R-:W-:Y:S02]  /*6830*/  IMAD R48, R78.reuse, R52, RZ ;  /* 0x000000344e307224 */ /* 0x040fe400078e02ff */
[-C--:B------:R-:W-:Y:S01]  /*6840*/  IMAD R46, R81, R82.reuse, R46 ;  /* 0x00000052512e7224 */ /* 0x080fe200078e022e */
[----:B------:R-:W-:Y:S01]  /*6850*/  SHF.R.S32.HI R81, RZ, 0x18, R86 ;  /* 0x00000018ff517819 */ /* 0x000fe20000011456 */
[C---:B------:R-:W-:Y:S01]  /*6860*/  IMAD R49, R78.reuse, R53, RZ ;  /* 0x000000354e317224 */ /* 0x040fe200078e02ff */
[----:B------:R-:W-:Y:S01]  /*6870*/  SHF.R.S32.HI R86, RZ, 0x18, R99 ;  /* 0x00000018ff567819 */ /* 0x000fe20000011463 */
[----:B------:R-:W-:Y:S01]  /*6880*/  IMAD R51, R83, R82, R51 ;  /* 0x0000005253337224 */ /* 0x000fe200078e0233 */
[----:B------:R-:W-:Y:S01]  /*6890*/  SHF.R.S32.HI R83, RZ, 0x18, R84 ;  /* 0x00000018ff537819 */ /* 0x000fe20000011454 */
[C---:B------:R-:W-:Y:S01]  /*68a0*/  IMAD R50, R78.reuse, R54, RZ ;  /* 0x000000364e327224 */ /* 0x040fe200078e02ff */
[----:B------:R-:W-:Y:S01]  /*68b0*/  SHF.R.S32.HI R84, RZ, 0x18, R96 ;  /* 0x00000018ff547819 */ /* 0x000fe20000011460 */
[----:B------:R-:W-:Y:S01]  /*68c0*/  IMAD R48, R85, R82, R48 ;  /* 0x0000005255307224 */ /* 0x000fe200078e0230 */
[----:B------:R-:W-:Y:S01]  /*68d0*/  I2IP.S8.S32.SAT R123, R51, R46, RZ ;  /* 0x0000002e337b7239 */ /* 0x000fe200000014ff */
[C---:B------:R-:W-:Y:S01]  /*68e0*/  IMAD R55, R78.reuse, R55, RZ ;  /* 0x000000374e377224 */ /* 0x040fe200078e02ff */
[----:B------:R-:W-:Y:S01]  /*68f0*/  SHF.L.U32 R85, R97, 0x10, RZ ;  /* 0x0000001061557819 */ /* 0x000fe200000006ff */
[----:B------:R-:W-:Y:S01]  /*6900*/  IMAD R49, R81, R82, R49 ;  /* 0x0000005251317224 */ /* 0x000fe200078e0231 */
[----:B------:R-:W-:Y:S01]  /*6910*/  PRMT R81, R97, 0x8880, RZ ;  /* 0x0000888061517816 */ /* 0x000fe200000000ff */
[----:B------:R-:W-:Y:S01]  /*6920*/  IMAD R52, R78, R56, RZ ;  /* 0x000000384e347224 */ /* 0x000fe200078e02ff */
[----:B------:R-:W-:Y:S01]  /*6930*/  I2IP.S8.S32.SAT R123, R45, R44, R123 ;  /* 0x0000002c2d7b7239 */ /* 0x000fe2000000147b */
[-C--:B------:R-:W-:Y:S01]  /*6940*/  IMAD R50, R83, R82.reuse, R50 ;  /* 0x0000005253327224 */ /* 0x080fe200078e0232 */
[----:B------:R-:W-:Y:S01]  /*6950*/  SHF.R.S32.HI R83, RZ, 0x18, R85 ;  /* 0x00000018ff537819 */ /* 0x000fe20000011455 */
[-C--:B------:R-:W-:Y:S01]  /*6960*/  IMAD R55, R84, R82.reuse, R55 ;  /* 0x0000005254377224 */ /* 0x080fe200078e0237 */
[----:B------:R-:W-:Y:S01]  /*6970*/  PRMT R85, R98, 0x8880, RZ ;  /* 0x0000888062557816 */ /* 0x000fe200000000ff */
[----:B------:R-:W-:Y:S01]  /*6980*/  IMAD R52, R81, R82, R52 ;  /* 0x0000005251347224 */ /* 0x000fe200078e0234 */
[----:B------:R-:W-:Y:S01]  /*6990*/  SHF.L.U32 R81, R97, 0x8, RZ ;  /* 0x0000000861517819 */ /* 0x000fe200000006ff */
[C---:B------:R-:W-:Y:S01]  /*69a0*/  IMAD R53, R78.reuse, R57, RZ ;  /* 0x000000394e357224 */ /* 0x040fe200078e02ff */
[----:B------:R1:W-:Y:S01]  /*69b0*/  STS.128 [R171+0x8200], R120 ;  /* 0x00820078ab007388 */ /* 0x0003e20000000c00 */
[----:B------:R-:W-:Y:S01]  /*69c0*/  IMAD R54, R78, R58, RZ ;  /* 0x0000003a4e367224 */ /* 0x000fe200078e02ff */
[----:B------:R-:W-:Y:S01]  /*69d0*/  SHF.R.S32.HI R81, RZ, 0x18, R81 ;  /* 0x00000018ff517819 */ /* 0x000fe20000011451 */
[----:B------:R-:W-:Y:S01]  /*69e0*/  IMAD R53, R83, R82, R53 ;  /* 0x0000005253357224 */ /* 0x000fe200078e0235 */
[----:B------:R-:W-:Y:S01]  /*69f0*/  SHF.L.U32 R84, R98, 0x10, RZ ;  /* 0x0000001062547819 */ /* 0x000fe200000006ff */
[C---:B------:R-:W-:Y:S01]  /*6a00*/  IMAD R59, R78.reuse, R59, RZ ;  /* 0x0000003b4e3b7224 */ /* 0x040fe200078e02ff */
[----:B------:R-:W-:Y:S01]  /*6a10*/  SHF.R.S32.HI R83, RZ, 0x18, R97 ;  /* 0x00000018ff537819 */ /* 0x000fe20000011461 */
[C---:B------:R-:W-:Y:S01]  /*6a20*/  IMAD R56, R78.reuse, R60, RZ ;  /* 0x0000003c4e387224 */ /* 0x040fe200078e02ff */
[----:B------:R-:W-:Y:S01]  /*6a30*/  I2IP.S8.S32.SAT R124, R55, R50, RZ ;  /* 0x00000032377c7239 */ /* 0x000fe200000014ff */
[----:B------:R-:W-:Y:S01]  /*6a40*/  IMAD R54, R81, R82, R54 ;  /* 0x0000005251367224 */ /* 0x000fe200078e0236 */
[----:B------:R-:W-:Y:S01]  /*6a50*/  SHF.R.S32.HI R84, RZ, 0x18, R84 ;  /* 0x00000018ff547819 */ /* 0x000fe20000011454 */
[----:B------:R-:W-:Y:S01]  /*6a60*/  IMAD R57, R78, R61, RZ ;  /* 0x0000003d4e397224 */ /* 0x000fe200078e02ff */
[----:B------:R-:W-:Y:S01]  /*6a70*/  I2IP.S8.S32.SAT R124, R49, R48, R124 ;  /* 0x00000030317c7239 */ /* 0x000fe2000000147c */
[-C--:B------:R-:W-:Y:S01]  /*6a80*/  IMAD R59, R83, R82.reuse, R59 ;  /* 0x00000052533b7224 */ /* 0x080fe200078e023b */
[----:B------:R-:W-:Y:S01]  /*6a90*/  PRMT R83, R99, 0x8880, RZ ;  /* 0x0000888063537816 */ /* 0x000fe200000000ff */
[-C--:B------:R-:W-:Y:S01]  /*6aa0*/  IMAD R56, R85, R82.reuse, R56 ;  /* 0x0000005255387224 */ /* 0x080fe200078e0238 */
[----:B------:R-:W-:Y:S01]  /*6ab0*/  SHF.R.S32.HI R81, RZ, 0x18, R98 ;  /* 0x00000018ff517819 */ /* 0x000fe20000011462 */
[----:B------:R-:W-:Y:S01]  /*6ac0*/  IMAD R57, R84, R82, R57 ;  /* 0x0000005254397224 */ /* 0x000fe200078e0239 */
[----:B------:R-:W-:Y:S01]  /*6ad0*/  I2IP.S8.S32.SAT R125, R59, R54, RZ ;  /* 0x000000363b7d7239 */ /* 0x000fe200000014ff */
[C---:B------:R-:W-:Y:S01]  /*6ae0*/  IMAD R58, R78.reuse, R62, RZ ;  /* 0x0000003e4e3a7224 */ /* 0x040fe200078e02ff */
[C---:B------:R-:W-:Y:S01]  /*6af0*/  SHF.L.U32 R85, R99.reuse, 0x8, RZ ;  /* 0x0000000863557819 */ /* 0x040fe200000006ff */
[----:B------:R-:W-:Y:S01]  /*6b00*/  IMAD.U32 R84, R99, 0x10000, RZ ;  /* 0x0001000063547824 */ /* 0x000fe200078e00ff */
[----:B------:R-:W-:Y:S01]  /*6b10*/  I2IP.S8.S32.SAT R125, R53, R52, R125 ;  /* 0x00000034357d7239 */ /* 0x000fe2000000147d */
[C---:B------:R-:W-:Y:S01]  /*6b20*/  IMAD R63, R78.reuse, R63, RZ ;  /* 0x0000003f4e3f7224 */ /* 0x040fe200078e02ff */
[----:B------:R-:W-:Y:S01]  /*6b30*/  SHF.R.S32.HI R85, RZ, 0x18, R85 ;  /* 0x00000018ff557819 */ /* 0x000fe20000011455 */
[C---:B------:R-:W-:Y:S01]  /*6b40*/  IMAD R60, R78.reuse, R64, RZ ;  /* 0x000000404e3c7224 */ /* 0x040fe200078e02ff */
[----:B------:R-:W-:Y:S01]  /*6b50*/  SHF.R.S32.HI R84, RZ, 0x18, R84 ;  /* 0x00000018ff547819 */ /* 0x000fe20000011454 */
[-C--:B------:R-:W-:Y:S02]  /*6b60*/  IMAD R58, R87, R82.reuse, R58 ;  /* 0x00000052573a7224 */ /* 0x080fe400078e023a */
[C---:B------:R-:W-:Y:S02]  /*6b70*/  IMAD R61, R78.reuse, R65, RZ ;  /* 0x000000414e3d7224 */ /* 0x040fe400078e02ff */
[-C--:B------:R-:W-:Y:S02]  /*6b80*/  IMAD R63, R81, R82.reuse, R63 ;  /* 0x00000052513f7224 */ /* 0x080fe400078e023f */
[----:B------:R-:W-:Y:S02]  /*6b90*/  IMAD R60, R83, R82, R60 ;  /* 0x00000052533c7224 */ /* 0x000fe400078e023c */
[----:B------:R-:W-:Y:S01]  /*6ba0*/  IMAD R62, R78, R66, RZ ;  /* 0x000000424e3e7224 */ /* 0x000fe200078e02ff */
[----:B------:R-:W-:Y:S01]  /*6bb0*/  I2IP.S8.S32.SAT R126, R63, R58, RZ ;  /* 0x0000003a3f7e7239 */ /* 0x000fe200000014ff */
[----:B------:R-:W-:Y:S02]  /*6bc0*/  IMAD R61, R84, R82, R61 ;  /* 0x00000052543d7224 */ /* 0x000fe400078e023d */
[----:B------:R-:W-:Y:S01]  /*6bd0*/  IMAD R67, R78, R67, RZ ;  /* 0x000000434e437224 */ /* 0x000fe200078e02ff */
[----:B------:R-:W-:Y:S01]  /*6be0*/  I2IP.S8.S32.SAT R126, R57, R56, R126 ;  /* 0x00000038397e7239 */ /* 0x000fe2000000147e */
[-C--:B------:R-:W-:Y:S02]  /*6bf0*/  IMAD R62, R85, R82.reuse, R62 ;  /* 0x00000052553e7224 */ /* 0x080fe400078e023e */
[----:B------:R-:W-:Y:S05]  /*6c00*/  IMAD R67, R86, R82, R67 ;  /* 0x0000005256437224 */ /* 0x000fea00078e0243 */
[----:B------:R-:W-:Y:S04]  /*6c10*/  I2IP.S8.S32.SAT R127, R67, R62, RZ ;  /* 0x0000003e437f7239 */ /* 0x000fe800000014ff */
[----:B------:R-:W-:Y:S05]  /*6c20*/  I2IP.S8.S32.SAT R127, R61, R60, R127 ;  /* 0x0000003c3d7f7239 */ /* 0x000fea000000147f */
[----:B------:R1:W-:Y:S01]  /*6c30*/  STS.128 [R170+0x8200], R124 ;  /* 0x0082007caa007388 */ /* 0x0003e20000000c00 */
[----:B------:R-:W-:Y:S01]  /*6c40*/  @!PT LDS RZ, [RZ] ;  /* 0x00000000fffff984 */ /* 0x000fe20000000800 */
[----:B------:R-:W-:Y:S01]  /*6c50*/  @!PT LDS RZ, [RZ] ;  /* 0x00000000fffff984 */ /* 0x000fe20000000800 */
[----:B------:R-:W-:Y:S01]  /*6c60*/  @!PT LDS RZ, [RZ] ;  /* 0x00000000fffff984 */ /* 0x000fe20000000800 */
[----:B------:R-:W-:Y:S01]  /*6c70*/  @!PT LDS RZ, [RZ] ;  /* 0x00000000fffff984 */ /* 0x000fe20000000800 */
[----:B------:R2:W-:Y:S07]  /*6c80*/  MEMBAR.ALL.CTA ;  /* 0x0000000000007992 */ /* 0x0005ee0000008000 */
[----:B--2---:R-:W2:Y:S02]  /*6c90*/  FENCE.VIEW.ASYNC.S ;  /* 0x00000000000073c6 */ /* 0x004ea40000000000 */
[----:B--2---:R-:W-:Y:S06]  /*6ca0*/  BAR.SYNC.DEFER_BLOCKING 0x1, 0x80 ;  /* 0x0042000000007b1d */ /* 0x004fec0000010000 */
[----:B------:R-:W-:Y:S05]  /*6cb0*/  @P0 BRA `(.L_x_98) ;  /* 0x0000000000280947 */ /* 0x000fea0003800000 */
[----:B------:R-:W-:Y:S02]  /*6cc0*/  UIADD3 UR4, UPT, UPT, UR49, 0x8200, URZ ;  /* 0x0000820031047890 */ /* 0x000fe4000fffe0ff */
[----:B------:R-:W-:Y:S01]  /*6cd0*/  UIADD3 UR6, UP0, UPT, UR52, 0x680, URZ ;  /* 0x0000068034067890 */ /* 0x000fe2000ff1e0ff */
[----:B------:R-:W-:Y:S03]  /*6ce0*/  UMOV UR43, UR36 ;  /* 0x00000024002b7c82 */ /* 0x000fe60008000000 */
[----:B------:R-:W-:Y:S01]  /*6cf0*/  MOV R166, UR4 ;  /* 0x0000000400a67c02 */ /* 0x000fe20008000f00 */
[----:B------:R-:W-:Y:S03]  /*6d00*/  UIADD3.X UR7, UPT, UPT, URZ, UR53, URZ, UP0, !UPT ;  /* 0x00000035ff077290 */ /* 0x000fe600087fe4ff */
[----:B------:R-:W-:Y:S11]  /*6d10*/  R2UR UR40, R166 ;  /* 0x00000000a62872ca */ /* 0x000ff600000e0000 */
[----:B------:R-:W-:Y:S02]  /*6d20*/  @!UPT UIADD3 URZ, UPT, UPT, URZ, URZ, URZ ;  /* 0x000000fffffff290 */ /* 0x000fe4000fffe0ff */
[----:B------:R2:W-:Y:S01]  /*6d30*/  UTMASTG.3D [UR40], [UR6] ;  /* 0x00000028060073b5 */ /* 0x0005e20008010000 */
[----:B------:R0:W-:Y:S01]  /*6d40*/  UTMACMDFLUSH ;  /* 0x00000000000079b7 */ /* 0x0001e20000000000 */
[----:B--2---:R-:W-:Y:S04]  /*6d50*/  DEPBAR.LE SB0, 0x1 ;  /* 0x000080400000791a */ /* 0x004fe80000000000 */
.L_x_98:
[----:B------:R-:W-:Y:S05]  /*6d60*/  BSYNC.RECONVERGENT B0 ;  /* 0x0000000000007941 */ /* 0x000fea0003800200 */
.L_x_97:
[----:B------:R-:W-:Y:S06]  /*6d70*/  BAR.SYNC.DEFER_BLOCKING 0x1, 0x80 ;  /* 0x0042000000007b1d */ /* 0x000fec0000010000 */
[----:B------:R-:W2:Y:S01]  /*6d80*/  @P6 SYNCS.PHASECHK.TRANS64.TRYWAIT P0, [R118+URZ+0x50], R119 ;  /* 0x00005077760065a7 */ /* 0x000ea200080011ff */
[----:B------:R-:W-:Y:S01]  /*6d90*/  BSSY B1, `(.L_x_99) ;  /* 0x0000023000017945 */ /* 0x000fe20003800000 */
[----:B--2---:R-:W-:Y:S03]  /*6da0*/  @P6 SEL R109, RZ, 0x1, !P0 ;  /* 0x00000001ff6d6807 */ /* 0x004fe60004000000 */
[----:B------:R-:W-:Y:S05]  /*6db0*/  @!P6 BRA `(.L_x_100) ;  /* 0x000000000080e947 */ /* 0x000fea0003800000 */
[----:B------:R-:W-:Y:S01]  /*6dc0*/  ISETP.NE.AND P1, PT, R110, RZ, PT ;  /* 0x000000ff6e00720c */ /* 0x000fe20003f25270 */
[----:B------:R-:W-:Y:S01]  /*6dd0*/  BSSY B0, `(.L_x_101) ;  /* 0x000000a000007945 */ /* 0x000fe20003800000 */
[----:B------:R-:W-:Y:S11]  /*6de0*/  ISETP.NE.AND P0, PT, R109, RZ, PT ;  /* 0x000000ff6d00720c */ /* 0x000ff60003f05270 */
[----:B------:R-:W-:Y:S04]  /*6df0*/  @P1 IMAD R5, R160, 0x2000, R111 ;  /* 0x00002000a0051824 */ /* 0x000fe800078e026f */
[--C-:B------:R-:W-:Y:S01]  /*6e00*/  @P1 IMAD.IADD R4, R165, 0x1, R5.reuse ;  /* 0x00000001a5041824 */ /* 0x100fe200078e0205 */
[----:B------:R-:W-:Y:S01]  /*6e10*/  @P1 IADD3 R2, PT, PT, R164, R5, RZ ;  /* 0x00000005a4021210 */ /* 0x000fe20007ffe0ff */
[----:B------:R-:W-:Y:S01]  /*6e20*/  @P1 IMAD.IADD R0, R116, 0x1, R5 ;  /* 0x0000000174001824 */ /* 0x000fe200078e0205 */
[----:B------:R-:W-:Y:S06]  /*6e30*/  @P0 BRA `(.L_x_102) ;  /* 0x00000000000c0947 */ /* 0x000fec0003800000 */
[----:B------:R-:W-:Y:S04]  /*6e40*/  SHF.L.U32 R3, R159, 0x1f, RZ ;  /* 0x0000001f9f037819 */ /* 0x000fe800000006ff */
[----:B------:R-:W2:Y:S02]  /*6e50*/  SYNCS.PHASECHK.TRANS64.TRYWAIT P0, [R118+URZ+0x50], R3 ;  /* 0x00005003760075a7 */ /* 0x000ea400080011ff */
[----:B--2---:R-:W-:Y:S05]  /*6e60*/  @!P0 BRA `(.L_x_103) ;  /* 0x0000004c00188947 */ /* 0x004fea0003800000 */
.L_x_102:
[----:B------:R-:W-:Y:S05]  /*6e70*/  BSYNC B0 ;  /* 0x0000000000007941 */ /* 0x000fea0003800000 */
.L_x_101:
[----:B------:R-:W-:Y:S01]  /*6e80*/  ISETP.NE.AND P0, PT, R110, RZ, PT ;  /* 0x000000ff6e00720c */ /* 0x000fe20003f05270 */
[----:B--2---:R-:W-:Y:S02]  /*6e90*/  VIADD R118, R118, 0x70 ;  /* 0x0000007076767836 */ /* 0x004fe40000000000 */
[----:B------:R-:W-:Y:S02]  /*6ea0*/  IMAD.U32 R3, RZ, RZ, UR37 ;  /* 0x00000025ff037e24 */ /* 0x000fe4000f8e00ff */
[----:B------:R-:W-:Y:S03]  /*6eb0*/  VIADD R160, R160, 0x1 ;  /* 0x00000001a0a07836 */ /* 0x000fe60000000000 */
[----:B------:R-:W-:Y:S05]  /*6ec0*/  PRMT R3, R3, 0x654, R118 ;  /* 0x0000065403037816 */ /* 0x000fea0000000076 */
[----:B------:R2:W3:Y:S04]  /*6ed0*/  @P0 LDS.128 R100, [R5+0x200] ;  /* 0x0002000005640984 */ /* 0x0004e80000000c00 */
[----:B------:R2:W4:Y:S04]  /*6ee0*/  @P0 LDS.128 R88, [R4+0x200] ;  /* 0x0002000004580984 */ /* 0x0005280000000c00 */
        /* <DEDUP_REMOVED lines=9> */
[----:B------:R-:W-:Y:S02]  /*6f80*/  SEL R6, RZ, 0x1, P0 ;  /* 0x00000001ff067807 */ /* 0x000fe40000000000 */
[----:B------:R-:W-:Y:S02]  /*6f90*/  SEL R160, R160, RZ, P0 ;  /* 0x000000ffa0a07207 */ /* 0x000fe40000000000 */
[----:B------:R-:W-:Y:S01]  /*6fa0*/  LOP3.LUT R159, R159, R6, RZ, 0x3c, !PT ;  /* 0x000000069f9f7212 */ /* 0x000fe200078e3cff */
[----:B-----5:R2:W-:Y:S06]  /*6fb0*/  SYNCS.ARRIVE.TRANS64.RED.A1T0 RZ, [R3+URZ], RZ ;  /* 0x000000ff03ff79a7 */ /* 0x0205ec00081004ff */
.L_x_100:
[----:B------:R-:W-:Y:S05]  /*6fc0*/  BSYNC B1 ;  /* 0x0000000000017941 */ /* 0x000fea0003800000 */
.L_x_99:
[----:B--2---:R-:W-:Y:S05]  /*6fd0*/  VIADD R3, R80, 0x40 ;  /* 0x0000004050037836 */ /* 0x004fea0000000000 */
[----:B------:R-:W-:Y:S04]  /*6fe0*/  SHF.R.U32.HI R3, RZ, 0x15, R3 ;  /* 0x00000015ff037819 */ /* 0x000fe80000011603 */
[----:B------:R-:W-:Y:S11]  /*6ff0*/  LOP3.LUT P0, RZ, R3, 0x3, R154, 0x48, !PT ;  /* 0x0000000303ff7812 */ /* 0x000ff6000780489a */
[----:B------:R-:W-:Y:S02]  /*7000*/  @!UPT UIADD3 URZ, UPT, UPT, URZ, URZ, URZ ;  /* 0x000000fffffff290 */ /* 0x000fe4000fffe0ff */
[----:B------:R-:W-:Y:S05]  /*7010*/  @!P0 BRA `(.L_x_104) ;  /* 0x0000000000408947 */ /* 0x000fea0003800000 */
[----:B------:R-:W2:Y:S01]  /*7020*/  LDCU.64 UR8, c[0x4][0x78] ;  /* 0x01000f00ff0877ac */ /* 0x000ea20008000a00 */
[----:B------:R-:W-:Y:S01]  /*7030*/  MOV R3, 0x0 ;  /* 0x0000000000037802 */ /* 0x000fe20000000f00 */
[----:B------:R-:W-:Y:S02]  /*7040*/  HFMA2 R12, -RZ, RZ, 0, 5.9604644775390625e-08 ;  /* 0x00000001ff0c7431 */ /* 0x000fe400000001ff */
[----:B------:R-:W-:Y:S02]  /*7050*/  IMAD.MOV.U32 R8, RZ, RZ, 0x192 ;  /* 0x00000192ff087424 */ /* 0x000fe400078e00ff */
[----:B------:R-:W-:Y:S01]  /*7060*/  IMAD.MOV.U32 R13, RZ, RZ, RZ ;  /* 0x000000ffff0d7224 */ /* 0x000fe200078e00ff */
[----:B------:R-:W5:Y:S01]  /*7070*/  LDCU.64 UR6, c[0x4][0x80] ;  /* 0x01001000ff0677ac */ /* 0x000f620008000a00 */
[----:B------:R-:W1:Y:S01]  /*7080*/  LDC.64 R2, c[0x4][R3] ;  /* 0x0100000003027b82 */ /* 0x000e620000000a00 */
[----:B------:R-:W3:Y:S01]  /*7090*/  LDCU.64 UR4, c[0x4][0x18] ;  /* 0x01000300ff0477ac */ /* 0x000ee20008000a00 */
[----:B--2---:R-:W-:Y:S01]  /*70a0*/  MOV R5, UR9 ;  /* 0x0000000900057c02 */ /* 0x004fe20008000f00 */
[----:B------:R-:W-:Y:S01]  /*70b0*/  IMAD.U32 R4, RZ, RZ, UR8 ;  /* 0x00000008ff047e24 */ /* 0x000fe2000f8e00ff */
[----:B-----5:R-:W-:Y:S01]  /*70c0*/  MOV R7, UR7 ;  /* 0x0000000700077c02 */ /* 0x020fe20008000f00 */
[----:B------:R-:W-:Y:S01]  /*70d0*/  IMAD.U32 R6, RZ, RZ, UR6 ;  /* 0x00000006ff067e24 */ /* 0x000fe2000f8e00ff */
[----:B---3--:R-:W-:Y:S01]  /*70e0*/  MOV R11, UR5 ;  /* 0x00000005000b7c02 */ /* 0x008fe20008000f00 */
[----:B------:R-:W-:Y:S02]  /*70f0*/  IMAD.U32 R10, RZ, RZ, UR4 ;  /* 0x00000004ff0a7e24 */ /* 0x000fe4000f8e00ff */
[----:B------:R-:W-:Y:S07]  /*7100*/  LEPC R20, `(.L_x_104) ;  /* 0x000000001014794e */ /* 0x000fee0000000000 */
[----:B-1--4-:R-:W-:Y:S05]  /*7110*/  CALL.ABS.NOINC R2 ;  /* 0x0000000002007343 */ /* 0x012fea0003c00000 */
.L_x_104:
[----:B------:R-:W-:Y:S05]  /*7120*/  WARPSYNC.ALL ;  /* 0x0000000000007948 */ /* 0x000fea0003800000 */
[----:B------:R-:W-:Y:S01]  /*7130*/  R2UR UR4, R80 ;  /* 0x00000000500472ca */ /* 0x000fe200000e0000 */
[----:B------:R-:W-:Y:S01]  /*7140*/  BSSY.RECONVERGENT B0, `(.L_x_105) ;  /* 0x000011c000007945 */ /* 0x000fe20003800200 */
[C---:B---3--:R-:W-:Y:S02]  /*7150*/  PRMT R81, R100.reuse, 0x8880, RZ ;  /* 0x0000888064517816 */ /* 0x048fe400000000ff */
[C---:B------:R-:W-:Y:S02]  /*7160*/  SHF.L.U32 R84, R100.reuse, 0x8, RZ ;  /* 0x0000000864547819 */ /* 0x040fe400000006ff */
[----:B------:R-:W-:Y:S02]  /*7170*/  SHF.L.U32 R83, R100, 0x10, RZ ;  /* 0x0000001064537819 */ /* 0x000fe400000006ff */
[----:B------:R-:W-:Y:S02]  /*7180*/  SHF.R.S32.HI R84, RZ, 0x18, R84 ;  /* 0x00000018ff547819 */ /* 0x000fe40000011454 */
[----:B------:R-:W-:Y:S02]  /*7190*/  SHF.R.S32.HI R83, RZ, 0x18, R83 ;  /* 0x00000018ff537819 */ /* 0x000fe40000011453 */
[----:B------:R-:W-:Y:S01]  /*71a0*/  ISETP.NE.AND P0, PT, R167, RZ, PT ;  /* 0x000000ffa700720c */ /* 0x000fe20003f05270 */
[----:B------:R-:W2:Y:S01]  /*71b0*/  LDTM.x64 R4, tmem[UR4+0x40] ;  /* 0x00004004000479ee */ /* 0x000ea20008340000 */
[----:B------:R-:W-:Y:S01]  /*71c0*/  ISETP.NE.AND P6, PT, R117, RZ, PT ;  /* 0x000000ff7500720c */ /* 0x000fe20003fc5270 */
[C---:B--2---:R-:W-:Y:S02]  /*71d0*/  IMAD R0, R78.reuse, R4, RZ ;  /* 0x000000044e007224 */ /* 0x044fe400078e02ff */
[C---:B------:R-:W-:Y:S02]  /*71e0*/  IMAD R3, R78.reuse, R6, RZ ;  /* 0x000000064e037224 */ /* 0x040fe400078e02ff */
[C---:B------:R-:W-:Y:S02]  /*71f0*/  IMAD R4, R78.reuse, R8, RZ ;  /* 0x000000084e047224 */ /* 0x040fe400078e02ff */
[C---:B------:R-:W-:Y:S02]  /*7200*/  IMAD R6, R78.reuse, R10, RZ ;  /* 0x0000000a4e067224 */ /* 0x040fe400078e02ff */
[C---:B------:R-:W-:Y:S02]  /*7210*/  IMAD R2, R78.reuse, R5, RZ ;  /* 0x000000054e027224 */ /* 0x040fe400078e02ff */
[C---:B------:R-:W-:Y:S02]  /*7220*/  IMAD R8, R78.reuse, R12, RZ ;  /* 0x0000000c4e087224 */ /* 0x040fe400078e02ff */
[C---:B------:R-:W-:Y:S02]  /*7230*/  IMAD R10, R78.reuse, R14, RZ ;  /* 0x0000000e4e0a7224 */ /* 0x040fe400078e02ff */
[C---:B------:R-:W-:Y:S02]  /*7240*/  IMAD R5, R78.reuse, R9, RZ ;  /* 0x000000094e057224 */ /* 0x040fe400078e02ff */
[----:B------:R-:W-:Y:S01]  /*7250*/  IMAD R0, R81, R82, R0 ;  /* 0x0000005251007224 */ /* 0x000fe200078e0200 */
[----:B------:R-:W-:Y:S01]  /*7260*/  SHF.L.U32 R81, R101, 0x8, RZ ;  /* 0x0000000865517819 */ /* 0x000fe200000006ff */
[C---:B------:R-:W-:Y:S02]  /*7270*/  IMAD R12, R78.reuse, R16, RZ ;  /* 0x000000104e0c7224 */ /* 0x040fe400078e02ff */
[C---:B------:R-:W-:Y:S01]  /*7280*/  IMAD R14, R78.reuse, R18, RZ ;  /* 0x000000124e0e7224 */ /* 0x040fe200078e02ff */
[----:B------:R-:W-:Y:S01]  /*7290*/  SHF.R.S32.HI R81, RZ, 0x18, R81 ;  /* 0x00000018ff517819 */ /* 0x000fe20000011451 */
[C---:B------:R-:W-:Y:S02]  /*72a0*/  IMAD R9, R78.reuse, R13, RZ ;  /* 0x0000000d4e097224 */ /* 0x040fe400078e02ff */
[C---:B------:R-:W-:Y:S02]  /*72b0*/  IMAD R16, R78.reuse, R20, RZ ;  /* 0x000000144e107224 */ /* 0x040fe400078e02ff */
[C---:B------:R-:W-:Y:S02]  /*72c0*/  IMAD R18, R78.reuse, R22, RZ ;  /* 0x000000164e127224 */ /* 0x040fe400078e02ff */
[C---:B------:R-:W-:Y:S02]  /*72d0*/  IMAD R13, R78.reuse, R17, RZ ;  /* 0x000000114e0d7224 */ /* 0x040fe400078e02ff */
[C---:B------:R-:W-:Y:S02]  /*72e0*/  IMAD R20, R78.reuse, R24, RZ ;  /* 0x000000184e147224 */ /* 0x040fe400078e02ff */
[C---:B------:R-:W-:Y:S02]  /*72f0*/  IMAD R22, R78.reuse, R26, RZ ;  /* 0x0000001a4e167224 */ /* 0x040fe400078e02ff */
[----:B------:R-:W-:Y:S01]  /*7300*/  IMAD R2, R83, R82, R2 ;  /* 0x0000005253027224 */ /* 0x000fe200078e0202 */
[----:B------:R-:W-:Y:S01]  /*7310*/  SHF.R.S32.HI R83, RZ, 0x18, R101 ;  /* 0x00000018ff537819 */ /* 0x000fe20000011465 */
[C---:B------:R-:W-:Y:S02]  /*7320*/  IMAD R17, R78.reuse, R21, RZ ;  /* 0x000000154e117224 */ /* 0x040fe400078e02ff */
[C---:B------:R-:W-:Y:S02]  /*7330*/  IMAD R24, R78.reuse, R28, RZ ;  /* 0x0000001c4e187224 */ /* 0x040fe400078e02ff */
[C---:B------:R-:W-:Y:S02]  /*7340*/  IMAD R26, R78.reuse, R30, RZ ;  /* 0x0000001e4e1a7224 */ /* 0x040fe400078e02ff */
[C---:B------:R-:W-:Y:S02]  /*7350*/  IMAD R21, R78.reuse, R25, RZ ;  /* 0x000000194e157224 */ /* 0x040fe400078e02ff */
[C---:B------:R-:W-:Y:S02]  /*7360*/  IMAD R28, R78.reuse, R32, RZ ;  /* 0x000000204e1c7224 */ /* 0x040fe400078e02ff */
[----:B------:R-:W-:Y:S02]  /*7370*/  IMAD R30, R78, R34, RZ ;  /* 0x000000224e1e7224 */ /* 0x000fe400078e02ff */
[----:B------:R-:W-:Y:S02]  /*7380*/  IMAD R3, R84, R82, R3 ;  /* 0x0000005254037224 */ /* 0x000fe400078e0203 */
[C---:B------:R-:W-:Y:S02]  /*7390*/  IMAD R25, R78.reuse, R29, RZ ;  /* 0x0000001d4e197224 */ /* 0x040fe400078e02ff */
        /* <DEDUP_REMOVED lines=14> */
[C---:B------:R-:W-:Y:S01]  /*7480*/  IMAD R60, R78.reuse, R64, RZ ;  /* 0x000000404e3c7224 */ /* 0x040fe200078e02ff */
[----:B------:R-:W-:Y:S01]  /*7490*/  SHF.R.S32.HI R64, RZ, 0x18, R100 ;  /* 0x00000018ff407819 */ /* 0x000fe20000011464 */
[C---:B------:R-:W-:Y:S02]  /*74a0*/  IMAD R34, R78.reuse, R38, RZ ;  /* 0x000000264e227224 */ /* 0x040fe400078e02ff */
[C---:B------:R-:W-:Y:S02]  /*74b0*/  IMAD R38, R78.reuse, R42, RZ ;  /* 0x0000002a4e267224 */ /* 0x040fe400078e02ff */
[C---:B------:R-:W-:Y:S02]  /*74c0*/  IMAD R57, R78.reuse, R61, RZ ;  /* 0x0000003d4e397224 */ /* 0x040fe400078e02ff */
[C---:B------:R-:W-:Y:S01]  /*74d0*/  IMAD R61, R78.reuse, R65, RZ ;  /* 0x000000414e3d7224 */ /* 0x040fe200078e02ff */
[C---:B------:R-:W-:Y:S01]  /*74e0*/  PRMT R65, R101.reuse, 0x8880, RZ ;  /* 0x0000888065417816 */ /* 0x040fe200000000ff */
[C---:B------:R-:W-:Y:S02]  /*74f0*/  IMAD R42, R78.reuse, R46, RZ ;  /* 0x0000002e4e2a7224 */ /* 0x040fe400078e02ff */
[C---:B------:R-:W-:Y:S02]  /*7500*/  IMAD R46, R78.reuse, R50, RZ ;  /* 0x000000324e2e7224 */ /* 0x040fe400078e02ff */
[C---:B------:R-:W-:Y:S02]  /*7510*/  IMAD R51, R78.reuse, R51, RZ ;  /* 0x000000334e337224 */ /* 0x040fe400078e02ff */
[C---:B------:R-:W-:Y:S02]  /*7520*/  IMAD R50, R78.reuse, R54, RZ ;  /* 0x000000364e327224 */ /* 0x040fe400078e02ff */
[C---:B------:R-:W-:Y:S02]  /*7530*/  IMAD R54, R78.reuse, R58, RZ ;  /* 0x0000003a4e367224 */ /* 0x040fe400078e02ff */
[C---:B------:R-:W-:Y:S02]  /*7540*/  IMAD R58, R78.reuse, R62, RZ ;  /* 0x0000003e4e3a7224 */ /* 0x040fe400078e02ff */
[C---:B------:R-:W-:Y:S01]  /*7550*/  IMAD R62, R78.reuse, R66, RZ ;  /* 0x000000424e3e7224 */ /* 0x040fe200078e02ff */
[----:B------:R-:W-:Y:S01]  /*7560*/  SHF.L.U32 R66, R101, 0x10, RZ ;  /* 0x0000001065427819 */ /* 0x000fe200000006ff */
[C---:B------:R-:W-:Y:S02]  /*7570*/  IMAD R7, R78.reuse, R7, RZ ;  /* 0x000000074e077224 */ /* 0x040fe400078e02ff */
[----:B------:R-:W-:Y:S01]  /*7580*/  IMAD R11, R78, R11, RZ ;  /* 0x0000000b4e0b7224 */ /* 0x000fe200078e02ff */
[----:B------:R-:W-:Y:S01]  /*7590*/  SHF.R.S32.HI R66, RZ, 0x18, R66 ;  /* 0x00000018ff427819 */ /* 0x000fe20000011442 */
[-C--:B------:R-:W-:Y:S01]  /*75a0*/  IMAD R7, R64, R82.reuse, R7 ;  /* 0x0000005240077224 */ /* 0x080fe200078e0207 */
[C---:B------:R-:W-:Y:S01]  /*75b0*/  PRMT R64, R102.reuse, 0x8880, RZ ;  /* 0x0000888066407816 */ /* 0x040fe200000000ff */
[-C--:B------:R-:W-:Y:S01]  /*75c0*/  IMAD R4, R65, R82.reuse, R4 ;  /* 0x0000005241047224 */ /* 0x080fe200078e0204 */
[----:B------:R-:W-:Y:S01]  /*75d0*/  SHF.L.U32 R65, R102, 0x10, RZ ;  /* 0x0000001066417819 */ /* 0x000fe200000006ff */
[-C--:B------:R-:W-:Y:S02]  /*75e0*/  IMAD R5, R66, R82.reuse, R5 ;  /* 0x0000005242057224 */ /* 0x080fe400078e0205 */
[-C--:B------:R-:W-:Y:S01]  /*75f0*/  IMAD R6, R81, R82.reuse, R6 ;  /* 0x0000005251067224 */ /* 0x080fe200078e0206 */
[----:B------:R-:W-:Y:S01]  /*7600*/  I2IP.S8.S32.SAT R81, R7, R3, RZ ;  /* 0x0000000307517239 */ /* 0x000fe200000014ff */
[----:B------:R-:W-:Y:S01]  /*7610*/  IMAD R11, R83, R82, R11 ;  /* 0x00000052530b7224 */ /* 0x000fe200078e020b */
[----:B------:R-:W-:Y:S01]  /*7620*/  SHF.L.U32 R7, R102, 0x8, RZ ;  /* 0x0000000866077819 */ /* 0x000fe200000006ff */
[C---:B------:R-:W-:Y:S01]  /*7630*/  IMAD R15, R78.reuse, R15, RZ ;  /* 0x0000000f4e0f7224 */ /* 0x040fe200078e02ff */
[----:B------:R-:W-:Y:S01]  /*7640*/  MOV R3, R64 ;  /* 0x0000004000037202 */ /* 0x000fe20000000f00 */
[C---:B------:R-:W-:Y:S01]  /*7650*/  IMAD R19, R78.reuse, R19, RZ ;  /* 0x000000134e137224 */ /* 0x040fe200078e02ff */
[----:B------:R-:W-:Y:S01]  /*7660*/  I2IP.S8.S32.SAT R11, R11, R6, RZ ;  /* 0x000000060b0b7239 */ /* 0x000fe200000014ff */
[C---:B------:R-:W-:Y:S01]  /*7670*/  IMAD R23, R78.reuse, R23, RZ ;  /* 0x000000174e177224 */ /* 0x040fe200078e02ff */
[----:B------:R-:W-:Y:S01]  /*7680*/  SHF.R.S32.HI R6, RZ, 0x18, R65 ;  /* 0x00000018ff067819 */ /* 0x000fe20000011441 */
[----:B------:R-:W-:Y:S01]  /*7690*/  IMAD R8, R3, R82, R8 ;  /* 0x0000005203087224 */ /* 0x000fe200078e0208 */
[----:B------:R-:W-:Y:S01]  /*76a0*/  SHF.R.S32.HI R7, RZ, 0x18, R7 ;  /* 0x00000018ff077819 */ /* 0x000fe20000011407 */
[----:B------:R-:W-:Y:S01]  /*76b0*/  IMAD R27, R78, R27, RZ ;  /* 0x0000001b4e1b7224 */ /* 0x000fe200078e02ff */
[----:B------:R-:W-:Y:S01]  /*76c0*/  I2IP.S8.S32.SAT R84, R2, R0, R81 ;  /* 0x0000000002547239 */ /* 0x000fe20000001451 */
[-C--:B------:R-:W-:Y:S01]  /*76d0*/  IMAD R9, R6, R82.reuse, R9 ;  /* 0x0000005206097224 */ /* 0x080fe200078e0209 */
[----:B------:R-:W-:Y:S01]  /*76e0*/  SHF.L.U32 R2, R103, 0x10, RZ ;  /* 0x0000001067027819 */ /* 0x000fe200000006ff */
[----:B------:R-:W-:Y:S01]  /*76f0*/  IMAD R10, R7, R82, R10 ;  /* 0x00000052070a7224 */ /* 0x000fe200078e020a */
[----:B------:R-:W-:Y:S01]  /*7700*/  SHF.R.S32.HI R0, RZ, 0x18, R102 ;  /* 0x00000018ff007819 */ /* 0x000fe20000011466 */
[C---:B------:R-:W-:Y:S01]  /*7710*/  IMAD R31, R78.reuse, R31, RZ ;  /* 0x0000001f4e1f7224 */ /* 0x040fe200078e02ff */
[----:B------:R-:W-:Y:S01]  /*7720*/  I2IP.S8.S32.SAT R85, R5, R4, R11 ;  /* 0x0000000405557239 */ /* 0x000fe2000000140b */
[----:B------:R-:W-:Y:S01]  /*7730*/  IMAD R35, R78, R35, RZ ;  /* 0x000000234e237224 */ /* 0x000fe200078e02ff */
[C---:B------:R-:W-:Y:S01]  /*7740*/  PRMT R3, R103.reuse, 0x8880, RZ ;  /* 0x0000888067037816 */ /* 0x040fe200000000ff */
[-C--:B------:R-:W-:Y:S01]  /*7750*/  IMAD R15, R0, R82.reuse, R15 ;  /* 0x00000052000f7224 */ /* 0x080fe200078e020f */
[----:B------:R-:W-:Y:S01]  /*7760*/  SHF.L.U32 R5, R103, 0x8, RZ ;  /* 0x0000000867057819 */ /* 0x000fe200000006ff */
[C---:B------:R-:W-:Y:S01]  /*7770*/  IMAD R39, R78.reuse, R39, RZ ;  /* 0x000000274e277224 */ /* 0x040fe200078e02ff */
[----:B------:R-:W-:Y:S01]  /*7780*/  SHF.R.S32.HI R2, RZ, 0x18, R2 ;  /* 0x00000018ff027819 */ /* 0x000fe20000011402 */
[-C--:B------:R-:W-:Y:S01]  /*7790*/  IMAD R12, R3, R82.reuse, R12 ;  /* 0x00000052030c7224 */ /* 0x080fe200078e020c */
[----:B------:R-:W-:Y:S01]  /*77a0*/  SHF.R.S32.HI R5, RZ, 0x18, R5 ;  /* 0x00000018ff057819 */ /* 0x000fe20000011405 */
[----:B------:R-:W-:Y:S01]  /*77b0*/  IMAD R43, R78, R43, RZ ;  /* 0x0000002b4e2b7224 */ /* 0x000fe200078e02ff */
[----:B------:R-:W-:Y:S01]  /*77c0*/  SHF.R.S32.HI R4, RZ, 0x18, R103 ;  /* 0x00000018ff047819 */ /* 0x000fe20000011467 */
[-C--:B------:R-:W-:Y:S01]  /*77d0*/  IMAD R13, R2, R82.reuse, R13 ;  /* 0x00000052020d7224 */ /* 0x080fe200078e020d */
[C---:B----4-:R-:W-:Y:S01]  /*77e0*/  SHF.L.U32 R0, R88.reuse, 0x10, RZ ;  /* 0x0000001058007819 */ /* 0x050fe200000006ff */
[-C--:B------:R-:W-:Y:S01]  /*77f0*/  IMAD R14, R5, R82.reuse, R14 ;  /* 0x00000052050e7224 */ /* 0x080fe200078e020e */
[C---:B------:R-:W-:Y:S01]  /*7800*/  PRMT R3, R88.reuse, 0x8880, RZ ;  /* 0x0000888058037816 */ /* 0x040fe200000000ff */
[----:B------:R-:W-:Y:S01]  /*7810*/  IMAD.SHL.U32 R2, R88, 0x100, RZ ;  /* 0x0000010058027824 */ /* 0x000fe200078e00ff */
[----:B------:R-:W-:Y:S01]  /*7820*/  SHF.R.S32.HI R0, RZ, 0x18, R0 ;  /* 0x00000018ff007819 */ /* 0x000fe20000011400 */
[-C--:B------:R-:W-:Y:S01]  /*7830*/  IMAD R19, R4, R82.reuse, R19 ;  /* 0x0000005204137224 */ /* 0x080fe200078e0213 */
[----:B------:R-:W-:Y:S01]  /*7840*/  SHF.L.U32 R4, R89, 0x10, RZ ;  /* 0x0000001059047819 */ /* 0x000fe200000006ff */
[-C--:B------:R-:W-:Y:S01]  /*7850*/  IMAD R16, R3, R82.reuse, R16 ;  /* 0x0000005203107224 */ /* 0x080fe200078e0210 */
[----:B------:R-:W-:Y:S01]  /*7860*/  SHF.R.S32.HI R5, RZ, 0x18, R2 ;  /* 0x00000018ff057819 */ /* 0x000fe20000011402 */
[-C--:B------:R-:W-:Y:S01]  /*7870*/  IMAD R17, R0, R82.reuse, R17 ;  /* 0x0000005200117224 */ /* 0x080fe200078e0211 */
[----:B------:R-:W-:Y:S01]  /*7880*/  SHF.R.S32.HI R0, RZ, 0x18, R88 ;  /* 0x00000018ff007819 */ /* 0x000fe20000011458 */
[----:B------:R-:W-:Y:S01]  /*7890*/  IMAD R47, R78, R47, RZ ;  /* 0x0000002f4e2f7224 */ /* 0x000fe200078e02ff */
[----:B------:R-:W-:Y:S01]  /*78a0*/  PRMT R3, R89, 0x8880, RZ ;  /* 0x0000888059037816 */ /* 0x000fe200000000ff */
[-C--:B------:R-:W-:Y:S01]  /*78b0*/  IMAD R18, R5, R82.reuse, R18 ;  /* 0x0000005205127224 */ /* 0x080fe200078e0212 */
[----:B------:R-:W-:Y:S01]  /*78c0*/  SHF.L.U32 R2, R89, 0x8, RZ ;  /* 0x0000000859027819 */ /* 0x000fe200000006ff */
[-C--:B------:R-:W-:Y:S01]  /*78d0*/  IMAD R23, R0, R82.reuse, R23 ;  /* 0x0000005200177224 */ /* 0x080fe200078e0217 */
[----:B------:R-:W-:Y:S01]  /*78e0*/  SHF.R.S32.HI R0, RZ, 0x18, R4 ;  /* 0x00000018ff007819 */ /* 0x000fe20000011404 */
[-C--:B------:R-:W-:Y:S01]  /*78f0*/  IMAD R20, R3, R82.reuse, R20 ;  /* 0x0000005203147224 */ /* 0x080fe200078e0214 */
[----:B------:R-:W-:Y:S01]  /*7900*/  SHF.R.S32.HI R5, RZ, 0x18, R2 ;  /* 0x00000018ff057819 */ /* 0x000fe20000011402 */
[----:B------:R-:W-:Y:S01]  /*7910*/  IMAD R55, R78, R55, RZ ;  /* 0x000000374e377224 */ /* 0x000fe200078e02ff */
[----:B------:R-:W-:Y:S01]  /*7920*/  SHF.R.S32.HI R2, RZ, 0x18, R89 ;  /* 0x00000018ff027819 */ /* 0x000fe20000011459 */
[-C--:B------:R-:W-:Y:S01]  /*7930*/  IMAD R21, R0, R82.reuse, R21 ;  /* 0x0000005200157224 */ /* 0x080fe200078e0215 */
[C---:B------:R-:W-:Y:S01]  /*7940*/  SHF.L.U32 R0, R90.reuse, 0x10, RZ ;  /* 0x000000105a007819 */ /* 0x040fe200000006ff */
[-C--:B------:R-:W-:Y:S01]  /*7950*/  IMAD R22, R5, R82.reuse, R22 ;  /* 0x0000005205167224 */ /* 0x080fe200078e0216 */
[----:B------:R-:W-:Y:S01]  /*7960*/  PRMT R3, R90, 0x8880, RZ ;  /* 0x000088805a037816 */ /* 0x000fe200000000ff */
        /* <DEDUP_REMOVED lines=9> */
[----:B------:R-:W-:Y:S01]  /*7a00*/  SHF.L.U32 R0, R91, 0x10, RZ ;  /* 0x000000105b007819 */ /* 0x000fe200000006ff */
[-C--:B------:R-:W-:Y:S01]  /*7a10*/  IMAD R26, R5, R82.reuse, R26 ;  /* 0x00000052051a7224 */ /* 0x080fe200078e021a */
[C---:B------:R-:W-:Y:S01]  /*7a20*/  PRMT R3, R91.reuse, 0x8880, RZ ;  /* 0x000088805b037816 */ /* 0x040fe200000000ff */
[-C--:B------:R-:W-:Y:S01]  /*7a30*/  IMAD R31, R2, R82.reuse, R31 ;  /* 0x00000052021f7224 */ /* 0x080fe200078e021f */
[----:B------:R-:W-:Y:S01]  /*7a40*/  SHF.L.U32 R2, R91, 0x8, RZ ;  /* 0x000000085b027819 */ /* 0x000fe200000006ff */
[----:B------:R-:W-:Y:S01]  /*7a50*/  IMAD R67, R78, R67, RZ ;  /* 0x000000434e437224 */ /* 0x000fe200078e02ff */
[----:B------:R-:W-:Y:S01]  /*7a60*/  SHF.R.S32.HI R0, RZ, 0x18, R0 ;  /* 0x00000018ff007819 */ /* 0x000fe20000011400 */
[-C--:B------:R-:W-:Y:S01]  /*7a70*/  IMAD R28, R3, R82.reuse, R28 ;  /* 0x00000052031c7224 */ /* 0x080fe200078e021c */
[----:B------:R-:W-:Y:S02]  /*7a80*/  SHF.R.S32.HI R5, RZ, 0x18, R2 ;  /* 0x00000018ff057819 */ /* 0x000fe40000011402 */
[----:B------:R-:W-:Y:S01]  /*7a90*/  SHF.R.S32.HI R2, RZ, 0x18, R91 ;  /* 0x00000018ff027819 */ /* 0x000fe2000001145b */
[-C--:B------:R-:W-:Y:S01]  /*7aa0*/  IMAD R29, R0, R82.reuse, R29 ;  /* 0x00000052001d7224 */ /* 0x080fe200078e021d */
[C---:B-1----:R-:W-:Y:S01]  /*7ab0*/  PRMT R3, R92.reuse, 0x8880, RZ ;  /* 0x000088805c037816 */ /* 0x042fe200000000ff */
[----:B------:R-:W-:Y:S01]  /*7ac0*/  IMAD.U32 R0, R92, 0x10000, RZ ;  /* 0x000100005c007824 */ /* 0x000fe200078e00ff */
[----:B------:R-:W-:Y:S01]  /*7ad0*/  SHF.L.U32 R4, R93, 0x10, RZ ;  /* 0x000000105d047819 */ /* 0x000fe200000006ff */
[----:B------:R-:W-:Y:S01]  /*7ae0*/  IMAD R30, R5, R82, R30 ;  /* 0x00000052051e7224 */ /* 0x000fe200078e021e */
[----:B------:R-:W-:Y:S01]  /*7af0*/  I2IP.S8.S32.SAT R10, R15, R10, RZ ;  /* 0x0000000a0f0a7239 */ /* 0x000fe200000014ff */
[-C--:B------:R-:W-:Y:S01]  /*7b00*/  IMAD R35, R2, R82.reuse, R35 ;  /* 0x0000005202237224 */ /* 0x080fe200078e0223 */
[----:B------:R-:W-:Y:S01]  /*7b10*/  SHF.L.U32 R2, R92, 0x8, RZ ;  /* 0x000000085c027819 */ /* 0x000fe200000006ff */
[-C--:B------:R-:W-:Y:S01]  /*7b20*/  IMAD R32, R3, R82.reuse, R32 ;  /* 0x0000005203207224 */ /* 0x080fe200078e0220 */
[----:B------:R-:W-:Y:S02]  /*7b30*/  SHF.R.S32.HI R0, RZ, 0x18, R0 ;  /* 0x00000018ff007819 */ /* 0x000fe40000011400 */
[----:B------:R-:W-:Y:S02]  /*7b40*/  SHF.R.S32.HI R5, RZ, 0x18, R2 ;  /* 0x00000018ff057819 */ /* 0x000fe40000011402 */
[----:B------:R-:W-:Y:S01]  /*7b50*/  PRMT R3, R93, 0x8880, RZ ;  /* 0x000088805d037816 */ /* 0x000fe200000000ff */
[-C--:B------:R-:W-:Y:S01]  /*7b60*/  IMAD R33, R0, R82.reuse, R33 ;  /* 0x0000005200217224 */ /* 0x080fe200078e0221 */
[----:B------:R-:W-:Y:S01]  /*7b70*/  SHF.R.S32.HI R0, RZ, 0x18, R92 ;  /* 0x00000018ff007819 */ /* 0x000fe2000001145c */
[----:B------:R-:W-:Y:S01]  /*7b80*/  IMAD R34, R5, R82, R34 ;  /* 0x0000005205227224 */ /* 0x000fe200078e0222 */
[----:B------:R-:W-:Y:S02]  /*7b90*/  SHF.L.U32 R2, R93, 0x8, RZ ;  /* 0x000000085d027819 */ /* 0x000fe400000006ff */
[----:B------:R-:W-:Y:S01]  /*7ba0*/  I2IP.S8.S32.SAT R14, R19, R14, RZ ;  /* 0x0000000e130e7239 */ /* 0x000fe200000014ff */
[-C--:B------:R-:W-:Y:S01]  /*7bb0*/  IMAD R39, R0, R82.reuse, R39 ;  /* 0x0000005200277224 */ /* 0x080fe200078e0227 */
[----:B------:R-:W-:Y:S01]  /*7bc0*/  SHF.R.S32.HI R0, RZ, 0x18, R4 ;  /* 0x00000018ff007819 */ /* 0x000fe20000011404 */
[-C--:B------:R-:W-:Y:S01]  /*7bd0*/  IMAD R36, R3, R82.reuse, R36 ;  /* 0x0000005203247224 */ /* 0x080fe200078e0224 */
[----:B------:R-:W-:Y:S02]  /*7be0*/  SHF.R.S32.HI R5, RZ, 0x18, R2 ;  /* 0x00000018ff057819 */ /* 0x000fe40000011402 */
[----:B------:R-:W-:Y:S01]  /*7bf0*/  SHF.L.U32 R2, R94, 0x10, RZ ;  /* 0x000000105e027819 */ /* 0x000fe200000006ff */
[-C--:B------:R-:W-:Y:S01]  /*7c00*/  IMAD R37, R0, R82.reuse, R37 ;  /* 0x0000005200257224 */ /* 0x080fe200078e0225 */
[----:B------:R-:W-:Y:S01]  /*7c10*/  SHF.R.S32.HI R0, RZ, 0x18, R93 ;  /* 0x00000018ff007819 */ /* 0x000fe2000001145d */
[-C--:B------:R-:W-:Y:S01]  /*7c20*/  IMAD R38, R5, R82.reuse, R38 ;  /* 0x0000005205267224 */ /* 0x080fe200078e0226 */
[C---:B------:R-:W-:Y:S02]  /*7c30*/  PRMT R3, R94.reuse, 0x8880, RZ ;  /* 0x000088805e037816 */ /* 0x040fe400000000ff */
[----:B------:R-:W-:Y:S01]  /*7c40*/  SHF.L.U32 R5, R94, 0x8, RZ ;  /* 0x000000085e057819 */ /* 0x000fe200000006ff */
[-C--:B------:R-:W-:Y:S01]  /*7c50*/  IMAD R43, R0, R82.reuse, R43 ;  /* 0x00000052002b7224 */ /* 0x080fe200078e022b */
[----:B------:R-:W-:Y:S01]  /*7c60*/  SHF.R.S32.HI R2, RZ, 0x18, R2 ;  /* 0x00000018ff027819 */ /* 0x000fe20000011402 */
[-C--:B------:R-:W-:Y:S01]  /*7c70*/  IMAD R40, R3, R82.reuse, R40 ;  /* 0x0000005203287224 */ /* 0x080fe200078e0228 */
[----:B------:R-:W-:Y:S02]  /*7c80*/  SHF.R.S32.HI R5, RZ, 0x18, R5 ;  /* 0x00000018ff057819 */ /* 0x000fe40000011405 */
[----:B------:R-:W-:Y:S01]  /*7c90*/  SHF.R.S32.HI R4, RZ, 0x18, R94 ;  /* 0x00000018ff047819 */ /* 0x000fe2000001145e */
[-C--:B------:R-:W-:Y:S01]  /*7ca0*/  IMAD R41, R2, R82.reuse, R41 ;  /* 0x0000005202297224 */ /* 0x080fe200078e0229 */
[----:B------:R-:W-:Y:S01]  /*7cb0*/  SHF.L.U32 R0, R95, 0x10, RZ ;  /* 0x000000105f007819 */ /* 0x000fe200000006ff */
[-C--:B------:R-:W-:Y:S01]  /*7cc0*/  IMAD R42, R5, R82.reuse, R42 ;  /* 0x00000052052a7224 */ /* 0x080fe200078e022a */
[C---:B------:R-:W-:Y:S01]  /*7cd0*/  PRMT R3, R95.reuse, 0x8880, RZ ;  /* 0x000088805f037816 */ /* 0x040fe200000000ff */
[-C--:B------:R-:W-:Y:S01]  /*7ce0*/  IMAD R47, R4, R82.reuse, R47 ;  /* 0x00000052042f7224 */ /* 0x080fe200078e022f */
[----:B------:R-:W-:Y:S02]  /*7cf0*/  SHF.L.U32 R2, R95, 0x8, RZ ;  /* 0x000000085f027819 */ /* 0x000fe400000006ff */
[----:B------:R-:W-:Y:S01]  /*7d00*/  SHF.R.S32.HI R0, RZ, 0x18, R0 ;  /* 0x00000018ff007819 */ /* 0x000fe20000011400 */
[-C--:B------:R-:W-:Y:S01]  /*7d10*/  IMAD R44, R3, R82.reuse, R44 ;  /* 0x00000052032c7224 */ /* 0x080fe200078e022c */
[----:B------:R-:W-:Y:S02]  /*7d20*/  SHF.R.S32.HI R5, RZ, 0x18, R2 ;  /* 0x00000018ff057819 */ /* 0x000fe40000011402 */
[----:B------:R-:W-:Y:S01]  /*7d30*/  SHF.R.S32.HI R2, RZ, 0x18, R95 ;  /* 0x00000018ff027819 */ /* 0x000fe2000001145f */
[-C--:B------:R-:W-:Y:S01]  /*7d40*/  IMAD R45, R0, R82.reuse, R45 ;  /* 0x00000052002d7224 */ /* 0x080fe200078e022d */
[----:B------:R-:W-:Y:S01]  /*7d50*/  PRMT R3, R96, 0x8880, RZ ;  /* 0x0000888060037816 */ /* 0x000fe200000000ff */
[-C--:B------:R-:W-:Y:S01]  /*7d60*/  IMAD R46, R5, R82.reuse, R46 ;  /* 0x00000052052e7224 */ /* 0x080fe200078e022e */
[C---:B------:R-:W-:Y:S01]  /*7d70*/  SHF.L.U32 R4, R97.reuse, 0x10, RZ ;  /* 0x0000001061047819 */ /* 0x040fe200000006ff */
[-C--:B------:R-:W-:Y:S01]  /*7d80*/  IMAD R51, R2, R82.reuse, R51 ;  /* 0x0000005202337224 */ /* 0x080fe200078e0233 */
[----:B------:R-:W-:Y:S01]  /*7d90*/  SHF.R.S32.HI R2, RZ, 0x18, R96 ;  /* 0x00000018ff027819 */ /* 0x000fe20000011460 */
[C---:B------:R-:W-:Y:S01]  /*7da0*/  IMAD.U32 R0, R96.reuse, 0x10000, RZ ;  /* 0x0001000060007824 */ /* 0x040fe200078e00ff */
[----:B------:R-:W-:Y:S01]  /*7db0*/  PRMT R5, R97, 0x8880, RZ ;  /* 0x0000888061057816 */ /* 0x000fe200000000ff */
[-C--:B------:R-:W-:Y:S01]  /*7dc0*/  IMAD R48, R3, R82.reuse, R48 ;  /* 0x0000005203307224 */ /* 0x080fe200078e0230 */
[----:B------:R-:W-:Y:S02]  /*7dd0*/  SHF.L.U32 R3, R96, 0x8, RZ ;  /* 0x0000000860037819 */ /* 0x000fe400000006ff */
[----:B------:R-:W-:Y:S02]  /*7de0*/  SHF.R.S32.HI R0, RZ, 0x18, R0 ;  /* 0x00000018ff007819 */ /* 0x000fe40000011400 */
[----:B------:R-:W-:Y:S02]  /*7df0*/  SHF.R.S32.HI R3, RZ, 0x18, R3 ;  /* 0x00000018ff037819 */ /* 0x000fe40000011403 */
[----:B------:R-:W-:Y:S01]  /*7e00*/  SHF.R.S32.HI R4, RZ, 0x18, R4 ;  /* 0x00000018ff047819 */ /* 0x000fe20000011404 */
[-C--:B------:R-:W-:Y:S01]  /*7e10*/  IMAD R49, R0, R82.reuse, R49 ;  /* 0x0000005200317224 */ /* 0x080fe200078e0231 */
[----:B------:R-:W-:Y:S01]  /*7e20*/  SHF.R.S32.HI R0, RZ, 0x18, R97 ;  /* 0x00000018ff007819 */ /* 0x000fe20000011461 */
[-C--:B------:R-:W-:Y:S01]  /*7e30*/  IMAD R50, R3, R82.reuse, R50 ;  /* 0x0000005203327224 */ /* 0x080fe200078e0232 */
[----:B------:R-:W-:Y:S01]  /*7e40*/  SHF.L.U32 R3, R97, 0x8, RZ ;  /* 0x0000000861037819 */ /* 0x000fe200000006ff */
[-C--:B------:R-:W-:Y:S01]  /*7e50*/  IMAD R55, R2, R82.reuse, R55 ;  /* 0x0000005202377224 */ /* 0x080fe200078e0237 */
        /* <DEDUP_REMOVED lines=8> */
[----:B------:R-:W-:Y:S01]  /*7ee0*/  IMAD R59, R0, R82, R59 ;  /* 0x00000052003b7224 */ /* 0x000fe200078e023b */
[----:B------:R-:W-:Y:S01]  /*7ef0*/  I2IP.S8.S32.SAT R18, R23, R18, RZ ;  /* 0x0000001217127239 */ /* 0x000fe200000014ff */
[----:B------:R-:W-:Y:S01]  /*7f00*/  IMAD R56, R5, R82, R56 ;  /* 0x0000005205387224 */ /* 0x000fe200078e0238 */
[----:B------:R-:W-:Y:S01]  /*7f10*/  I2IP.S8.S32.SAT R86, R9, R8, R10 ;  /* 0x0000000809567239 */ /* 0x000fe2000000140a */
[----:B------:R-:W-:Y:S01]  /*7f20*/  IMAD R57, R2, R82, R57 ;  /* 0x0000005202397224 */ /* 0x000fe200078e0239 */
[----:B------:R-:W-:Y:S02]  /*7f30*/  I2IP.S8.S32.SAT R87, R13, R12, R14 ;  /* 0x0000000c0d577239 */ /* 0x000fe4000000140e */
[----:B------:R-:W-:Y:S02]  /*7f40*/  SHF.R.S32.HI R7, RZ, 0x18, R7 ;  /* 0x00000018ff077819 */ /* 0x000fe40000011407 */
[----:B------:R-:W-:Y:S01]  /*7f50*/  SHF.L.U32 R2, R99, 0x10, RZ ;  /* 0x0000001063027819 */ /* 0x000fe200000006ff */
[----:B------:R1:W-:Y:S01]  /*7f60*/  STS.128 [R153+UR49+0xa200], R84 ;  /* 0x00a2005499007988 */ /* 0x0003e20008000c31 */
[----:B------:R-:W-:Y:S01]  /*7f70*/  SHF.R.S32.HI R0, RZ, 0x18, R98 ;  /* 0x00000018ff007819 */ /* 0x000fe20000011462 */
[----:B------:R-:W-:Y:S01]  /*7f80*/  IMAD R58, R7, R82, R58 ;  /* 0x00000052073a7224 */ /* 0x000fe200078e023a */
[----:B------:R-:W-:Y:S02]  /*7f90*/  I2IP.S8.S32.SAT R16, R17, R16, R18 ;  /* 0x0000001011107239 */ /* 0x000fe40000001412 */
[----:B------:R-:W-:Y:S01]  /*7fa0*/  I2IP.S8.S32.SAT R17, R27, R22, RZ ;  /* 0x000000161b117239 */ /* 0x000fe200000014ff */
[----:B------:R-:W-:Y:S01]  /*7fb0*/  IMAD R63, R0, R82, R63 ;  /* 0x00000052003f7224 */ /* 0x000fe200078e023f */
[----:B------:R-:W-:Y:S02]  /*7fc0*/  I2IP.S8.S32.SAT R18, R31, R26, RZ ;  /* 0x0000001a1f127239 */ /* 0x000fe400000014ff */
[----:B------:R-:W-:Y:S02]  /*7fd0*/  I2IP.S8.S32.SAT R19, R35, R30, RZ ;  /* 0x0000001e23137239 */ /* 0x000fe400000014ff */
[C---:B------:R-:W-:Y:S02]  /*7fe0*/  PRMT R3, R99.reuse, 0x8880, RZ ;  /* 0x0000888063037816 */ /* 0x040fe400000000ff */
[----:B------:R-:W-:Y:S02]  /*7ff0*/  SHF.L.U32 R5, R99, 0x8, RZ ;  /* 0x0000000863057819 */ /* 0x000fe400000006ff */
[----:B------:R-:W-:Y:S01]  /*8000*/  SHF.R.S32.HI R2, RZ, 0x18, R2 ;  /* 0x00000018ff027819 */ /* 0x000fe20000011402 */
[----:B------:R-:W-:Y:S01]  /*8010*/  IMAD R60, R3, R82, R60 ;  /* 0x00000052033c7224 */ /* 0x000fe200078e023c */
[----:B------:R-:W-:Y:S02]  /*8020*/  I2IP.S8.S32.SAT R17, R21, R20, R17 ;  /* 0x0000001415117239 */ /* 0x000fe40000001411 */
[----:B------:R-:W-:Y:S01]  /*8030*/  I2IP.S8.S32.SAT R18, R25, R24, R18 ;  /* 0x0000001819127239 */ /* 0x000fe20000001412 */
[----:B------:R-:W-:Y:S01]  /*8040*/  IMAD R61, R2, R82, R61 ;  /* 0x00000052023d7224 */ /* 0x000fe200078e023d */
[----:B------:R-:W-:Y:S02]  /*8050*/  I2IP.S8.S32.SAT R19, R29, R28, R19 ;  /* 0x0000001c1d137239 */ /* 0x000fe40000001413 */
[----:B------:R-:W-:Y:S02]  /*8060*/  SHF.R.S32.HI R5, RZ, 0x18, R5 ;  /* 0x00000018ff057819 */ /* 0x000fe40000011405 */
[----:B------:R-:W-:Y:S01]  /*8070*/  SHF.R.S32.HI R4, RZ, 0x18, R99 ;  /* 0x00000018ff047819 */ /* 0x000fe20000011463 */
[----:B------:R1:W-:Y:S01]  /*8080*/  STS.128 [R172+0xa200], R16 ;  /* 0x00a20010ac007388 */ /* 0x0003e20000000c00 */
[----:B------:R-:W-:Y:S01]  /*8090*/  I2IP.S8.S32.SAT R34, R39, R34, RZ ;  /* 0x0000002227227239 */ /* 0x000fe200000014ff */
[----:B------:R-:W-:Y:S01]  /*80a0*/  IMAD R62, R5, R82, R62 ;  /* 0x00000052053e7224 */ /* 0x000fe200078e023e */
[----:B------:R-:W-:Y:S01]  /*80b0*/  I2IP.S8.S32.SAT R38, R43, R38, RZ ;  /* 0x000000262b267239 */ /* 0x000fe200000014ff */
[----:B------:R-:W-:Y:S01]  /*80c0*/  IMAD R67, R4, R82, R67 ;  /* 0x0000005204437224 */ /* 0x000fe200078e0243 */
[----:B------:R-:W-:Y:S02]  /*80d0*/  I2IP.S8.S32.SAT R42, R47, R42, RZ ;  /* 0x0000002a2f2a7239 */ /* 0x000fe400000014ff */
[----:B------:R-:W-:Y:S02]  /*80e0*/  I2IP.S8.S32.SAT R35, R51, R46, RZ ;  /* 0x0000002e33237239 */ /* 0x000fe400000014ff */
[----:B------:R-:W-:Y:S02]  /*80f0*/  I2IP.S8.S32.SAT R32, R33, R32, R34 ;  /* 0x0000002021207239 */ /* 0x000fe40000001422 */
[----:B------:R-:W-:Y:S02]  /*8100*/  I2IP.S8.S32.SAT R33, R37, R36, R38 ;  /* 0x0000002425217239 */ /* 0x000fe40000001426 */
[----:B------:R-:W-:Y:S02]  /*8110*/  I2IP.S8.S32.SAT R34, R41, R40, R42 ;  /* 0x0000002829227239 */ /* 0x000fe4000000142a */
[----:B------:R-:W-:Y:S02]  /*8120*/  I2IP.S8.S32.SAT R35, R45, R44, R35 ;  /* 0x0000002c2d237239 */ /* 0x000fe40000001423 */
[----:B------:R-:W-:Y:S02]  /*8130*/  I2IP.S8.S32.SAT R50, R55, R50, RZ ;  /* 0x0000003237327239 */ /* 0x000fe400000014ff */
[----:B------:R-:W-:Y:S01]  /*8140*/  I2IP.S8.S32.SAT R54, R59, R54, RZ ;  /* 0x000000363b367239 */ /* 0x000fe200000014ff */
[----:B------:R1:W-:Y:S01]  /*8150*/  STS.128 [R171+0xa200], R32 ;  /* 0x00a20020ab007388 */ /* 0x0003e20000000c00 */
[----:B------:R-:W-:Y:S02]  /*8160*/  I2IP.S8.S32.SAT R58, R63, R58, RZ ;  /* 0x0000003a3f3a7239 */ /* 0x000fe400000014ff */
[----:B------:R-:W-:Y:S02]  /*8170*/  I2IP.S8.S32.SAT R62, R67, R62, RZ ;  /* 0x0000003e433e7239 */ /* 0x000fe400000014ff */
[----:B------:R-:W-:Y:S02]  /*8180*/  I2IP.S8.S32.SAT R48, R49, R48, R50 ;  /* 0x0000003031307239 */ /* 0x000fe40000001432 */
[----:B------:R-:W-:Y:S02]  /*8190*/  I2IP.S8.S32.SAT R49, R53, R52, R54 ;  /* 0x0000003435317239 */ /* 0x000fe40000001436 */
[----:B------:R-:W-:Y:S02]  /*81a0*/  I2IP.S8.S32.SAT R50, R57, R56, R58 ;  /* 0x0000003839327239 */ /* 0x000fe4000000143a */
[----:B------:R-:W-:Y:S02]  /*81b0*/  I2IP.S8.S32.SAT R51, R61, R60, R62 ;  /* 0x0000003c3d337239 */ /* 0x000fe4000000143e */
[----:B------:R-:W-:Y:S02]  /*81c0*/  LEA R0, R160, UR49, 0x3 ;  /* 0x00000031a0007c11 */ /* 0x000fe4000f8e18ff */
[----:B------:R-:W-:Y:S01]  /*81d0*/  @P6 SHF.L.U32 R3, R159, 0x1f, RZ ;  /* 0x0000001f9f036819 */ /* 0x000fe200000006ff */
        /* <DEDUP_REMOVED lines=9> */
[----:B------:R-:W-:Y:S02]  /*8270*/  UIADD3 UR8, UP0, UPT, UR52, 0x680, URZ ;  /* 0x0000068034087890 */ /* 0x000fe4000ff1e0ff */
[----:B------:R-:W-:Y:S02]  /*8280*/  UIADD3 UR5, UPT, UPT, UR41, 0x40, URZ ;  /* 0x0000004029057890 */ /* 0x000fe4000fffe0ff */
[----:B------:R-:W-:Y:S02]  /*8290*/  UIADD3 UR4, UPT, UPT, UR49, 0xa200, URZ ;  /* 0x0000a20031047890 */ /* 0x000fe4000fffe0ff */
[----:B------:R-:W-:Y:S01]  /*82a0*/  UIADD3.X UR9, UPT, UPT, URZ, UR53, URZ, UP0, !UPT ;  /* 0x00000035ff097290 */ /* 0x000fe200087fe4ff */
[----:B------:R-:W-:Y:S01]  /*82b0*/  UMOV UR6, UR42 ;  /* 0x0000002a00067c82 */ /* 0x000fe20008000000 */
[----:B------:R-:W-:Y:S07]  /*82c0*/  UMOV UR7, UR36 ;  /* 0x0000002400077c82 */ /* 0x000fee0008000000 */
[----:B------:R2:W-:Y:S01]  /*82d0*/  UTMASTG.3D [UR4], [UR8] ;  /* 0x00000004080073b5 */ /* 0x0005e20008010000 */
[----:B------:R0:W-:Y:S01]  /*82e0*/  UTMACMDFLUSH ;  /* 0x00000000000079b7 */ /* 0x0001e20000000000 */
[----:B--2---:R-:W-:Y:S04]  /*82f0*/  DEPBAR.LE SB0, 0x1 ;  /* 0x000080400000791a */ /* 0x004fe80000000000 */
.L_x_106:
[----:B------:R-:W-:Y:S05]  /*8300*/  BSYNC.RECONVERGENT B0 ;  /* 0x0000000000007941 */ /* 0x000fea0003800200 */
.L_x_105:
        /* <DEDUP_REMOVED lines=16> */
.L_x_110:
[----:B------:R-:W-:Y:S05]  /*8410*/  BSYNC B0 ;  /* 0x0000000000007941 */ /* 0x000fea0003800000 */
.L_x_109:
        /* <DEDUP_REMOVED lines=19> */
[----:B--234-:R-:W-:Y:S02]  /*8550*/  LOP3.LUT R159, R159, R0, RZ, 0x3c, !PT ;  /* 0x000000009f9f7212 */ /* 0x01cfe400078e3cff */
.L_x_108:
[----:B------:R-:W-:Y:S05]  /*8560*/  BSYNC B1 ;  /* 0x0000000000017941 */ /* 0x000fea0003800000 */
.L_x_107:
[----:B------:R-:W-:Y:S05]  /*8570*/  VIADD R3, R80, 0x80 ;  /* 0x0000008050037836 */ /* 0x000fea0000000000 */
        /* <DEDUP_REMOVED lines=9> */
[----:B------:R-:W3:Y:S01]  /*8610*/  LDCU.64 UR6, c[0x4][0x80] ;  /* 0x01001000ff0677ac */ /* 0x000ee20008000a00 */
[----:B------:R-:W4:Y:S01]  /*8620*/  LDC.64 R2, c[0x4][R3] ;  /* 0x0100000003027b82 */ /* 0x000f220000000a00 */
[----:B------:R-:W5:Y:S01]  /*8630*/  LDCU.64 UR4, c[0x4][0x18] ;  /* 0x01000300ff0477ac */ /* 0x000f620008000a00 */
[----:B--2---:R-:W-:Y:S01]  /*8640*/  MOV R5, UR9 ;  /* 0x0000000900057c02 */ /* 0x004fe20008000f00 */
[----:B------:R-:W-:Y:S01]  /*8650*/  IMAD.U32 R4, RZ, RZ, UR8 ;  /* 0x00000008ff047e24 */ /* 0x000fe2000f8e00ff */
[----:B---3--:R-:W-:Y:S01]  /*8660*/  MOV R7, UR7 ;  /* 0x0000000700077c02 */ /* 0x008fe20008000f00 */
[----:B------:R-:W-:Y:S01]  /*8670*/  IMAD.U32 R6, RZ, RZ, UR6 ;  /* 0x00000006ff067e24 */ /* 0x000fe2000f8e00ff */
[----:B-----5:R-:W-:Y:S01]  /*8680*/  MOV R11, UR5 ;  /* 0x00000005000b7c02 */ /* 0x020fe20008000f00 */
[----:B------:R-:W-:Y:S02]  /*8690*/  IMAD.U32 R10, RZ, RZ, UR4 ;  /* 0x00000004ff0a7e24 */ /* 0x000fe4000f8e00ff */
[----:B------:R-:W-:Y:S07]  /*86a0*/  LEPC R20, `(.L_x_112) ;  /* 0x000000001014794e */ /* 0x000fee0000000000 */
[----:B-1--4-:R-:W-:Y:S05]  /*86b0*/  CALL.ABS.NOINC R2 ;  /* 0x0000000002007343 */ /* 0x012fea0003c00000 */
.L_x_112:
[----:B------:R-:W-:Y:S05]  /*86c0*/  WARPSYNC.ALL ;  /* 0x0000000000007948 */ /* 0x000fea0003800000 */
[----:B------:R-:W-:Y:S01]  /*86d0*/  R2UR UR4, R80 ;  /* 0x00000000500472ca */ /* 0x000fe200000e0000 */
[----:B------:R-:W-:Y:S01]  /*86e0*/  BSSY.RECONVERGENT B0, `(.L_x_113) ;  /* 0x000011f000007945 */ /* 0x000fe20003800200 */
[C---:B------:R-:W-:Y:S02]  /*86f0*/  PRMT R81, R100.reuse, 0x8880, RZ ;  /* 0x0000888064517816 */ /* 0x040fe400000000ff */
[C---:B-1----:R-:W-:Y:S02]  /*8700*/  SHF.L.U32 R84, R100.reuse, 0x8, RZ ;  /* 0x0000000864547819 */ /* 0x042fe400000006ff */
[----:B------:R-:W-:Y:S02]  /*8710*/  SHF.L.U32 R83, R100, 0x10, RZ ;  /* 0x0000001064537819 */ /* 0x000fe400000006ff */
[----:B------:R-:W-:Y:S02]  /*8720*/  SHF.R.S32.HI R84, RZ, 0x18, R84 ;  /* 0x00000018ff547819 */ /* 0x000fe40000011454 */
[----:B------:R-:W-:Y:S02]  /*8730*/  SHF.R.S32.HI R83, RZ, 0x18, R83 ;  /* 0x00000018ff537819 */ /* 0x000fe40000011453 */
[----:B------:R-:W-:Y:S01]  /*8740*/  ISETP.NE.AND P0, PT, R167, RZ, PT ;  /* 0x000000ffa700720c */ /* 0x000fe20003f05270 */
[----:B------:R-:W1:Y:S01]  /*8750*/  LDTM.x64 R4, tmem[UR4+0x80] ;  /* 0x00008004000479ee */ /* 0x000e620008340000 */
[----:B------:R-:W-:Y:S01]  /*8760*/  ISETP.NE.AND P6, PT, R117, RZ, PT ;  /* 0x000000ff7500720c */ /* 0x000fe20003fc5270 */
[C---:B-1----:R-:W-:Y:S02]  /*8770*/  IMAD R0, R78.reuse, R4, RZ ;  /* 0x000000044e007224 */ /* 0x042fe400078e02ff */
        /* <DEDUP_REMOVED lines=141> */
[C---:B------:R-:W-:Y:S01]  /*9050*/  PRMT R3, R92.reuse, 0x8880, RZ ;  /* 0x000088805c037816 */ /* 0x040fe200000000ff */
        /* <DEDUP_REMOVED lines=124> */
[----:B------:R-:W-:Y:S02]  /*9820*/  UIADD3 UR8, UP0, UPT, UR52, 0x680, URZ ;  /* 0x0000068034087890 */ /* 0x000fe4000ff1e0ff */
[----:B------:R-:W-:Y:S02]  /*9830*/  UIADD3 UR5, UPT, UPT, UR41, 0x80, URZ ;  /* 0x0000008029057890 */ /* 0x000fe4000fffe0ff */
[----:B------:R-:W-:Y:S01]  /*9840*/  MOV R166, UR10 ;  /* 0x0000000a00a67c02 */ /* 0x000fe20008000f00 */
[----:B------:R-:W-:Y:S01]  /*9850*/  UIADD3.X UR9, UPT, UPT, URZ, UR53, URZ, UP0, !UPT ;  /* 0x00000035ff097290 */ /* 0x000fe200087fe4ff */
[----:B------:R-:W-:Y:S02]  /*9860*/  UMOV UR6, UR42 ;  /* 0x0000002a00067c82 */ /* 0x000fe40008000000 */
[----:B------:R-:W-:Y:S01]  /*9870*/  R2UR UR4, R166 ;  /* 0x00000000a60472ca */ /* 0x000fe200000e0000 */
[----:B------:R-:W-:Y:S11]  /*9880*/  UMOV UR7, UR36 ;  /* 0x0000002400077c82 */ /* 0x000ff60008000000 */
[----:B------:R-:W-:Y:S01]  /*9890*/  @!UPT UIADD3 URZ, UPT, UPT, URZ, URZ, URZ ;  /* 0x000000fffffff290 */ /* 0x000fe2000fffe0ff */
[----:B------:R2:W-:Y:S01]  /*98a0*/  UTMASTG.3D [UR4], [UR8] ;  /* 0x00000004080073b5 */ /* 0x0005e20008010000 */
[----:B------:R0:W-:Y:S01]  /*98b0*/  UTMACMDFLUSH ;  /* 0x00000000000079b7 */ /* 0x0001e20000000000 */
[----:B--2---:R-:W-:Y:S04]  /*98c0*/  DEPBAR.LE SB0, 0x1 ;  /* 0x000080400000791a */ /* 0x004fe80000000000 */
.L_x_114:
[----:B------:R-:W-:Y:S05]  /*98d0*/  BSYNC.RECONVERGENT B0 ;  /* 0x0000000000007941 */ /* 0x000fea0003800200 */
.L_x_113:
        /* <DEDUP_REMOVED lines=16> */
.L_x_118:
[----:B------:R-:W-:Y:S05]  /*99e0*/  BSYNC B0 ;  /* 0x0000000000007941 */ /* 0x000fea0003800000 */
.L_x_117:
        /* <DEDUP_REMOVED lines=20> */
.L_x_116:
[----:B------:R-:W-:Y:S05]  /*9b30*/  BSYNC B1 ;  /* 0x0000000000017941 */ /* 0x000fea0003800000 */
.L_x_115:
        /* <DEDUP_REMOVED lines=21> */
.L_x_120:
[----:B------:R-:W-:Y:S01]  /*9c90*/  ISETP.NE.AND P0, PT, R167, RZ, PT ;  /* 0x000000ffa700720c */ /* 0x000fe20003f05270 */
[----:B------:R-:W-:Y:S05]  /*9ca0*/  WARPSYNC.ALL ;  /* 0x0000000000007948 */ /* 0x000fea0003800000 */
[----:B------:R-:W-:Y:S01]  /*9cb0*/  IMAD.U32 R140, R102, 0x10000, RZ ;  /* 0x00010000668c7824 */ /* 0x000fe200078e00ff */
[----:B------:R-:W-:Y:S01]  /*9cc0*/  R2UR UR4, R80 ;  /* 0x00000000500472ca */ /* 0x000fe200000e0000 */
[----:B------:R-:W-:Y:S01]  /*9cd0*/  IMAD.U32 R134, R88, 0x10000, RZ ;  /* 0x0001000058867824 */ /* 0x000fe200078e00ff */
[C---:B------:R-:W-:Y:S01]  /*9ce0*/  SHF.L.U32 R0, R100.reuse, 0x10, RZ ;  /* 0x0000001064007819 */ /* 0x040fe200000006ff */
[----:B-1----:R-:W-:Y:S01]  /*9cf0*/  IMAD.U32 R119, R93, 0x10000, RZ ;  /* 0x000100005d777824 */ /* 0x002fe200078e00ff */
[----:B------:R-:W-:Y:S01]  /*9d00*/  PRMT R3, R100, 0x8880, RZ ;  /* 0x0000888064037816 */ /* 0x000fe200000000ff */
[----:B------:R-:W-:Y:S01]  /*9d10*/  IMAD.U32 R104, R98, 0x10000, RZ ;  /* 0x0001000062687824 */ /* 0x000fe200078e00ff */
[----:B------:R-:W-:Y:S01]  /*9d20*/  SHF.L.U32 R81, R100, 0x8, RZ ;  /* 0x0000000864517819 */ /* 0x000fe200000006ff */
[----:B------:R-:W-:Y:S01]  /*9d30*/  IMAD.SHL.U32 R127, R90, 0x100, RZ ;  /* 0x000001005a7f7824 */ /* 0x000fe200078e00ff */
[----:B------:R-:W-:Y:S01]  /*9d40*/  SHF.R.S32.HI R0, RZ, 0x18, R0 ;  /* 0x00000018ff007819 */ /* 0x000fe20000011400 */
[----:B------:R-:W-:Y:S01]  /*9d50*/  IMAD.SHL.U32 R112, R95, 0x100, RZ ;  /* 0x000001005f707824 */ /* 0x000fe200078e00ff */
[----:B------:R-:W-:Y:S01]  /*9d60*/  SHF.R.S32.HI R81, RZ, 0x18, R81 ;  /* 0x00000018ff517819 */ /* 0x000fe20000011451 */
[----:B------:R-:W-:Y:S01]  /*9d70*/  BSSY.RECONVERGENT B0, `(.L_x_121) ;  /* 0x0000121000007945 */ /* 0x000fe20003800200 */
[----:B------:R-:W-:Y:S01]  /*9d80*/  SHF.R.S32.HI R2, RZ, 0x18, R100 ;  /* 0x00000018ff027819 */ /* 0x000fe20000011464 */
[----:B------:R-:W1:Y:S01]  /*9d90*/  LDTM.x64 R4, tmem[UR4+0xc0] ;  /* 0x0000c004000479ee */ /* 0x000e620008340000 */
[----:B------:R-:W-:Y:S01]  /*9da0*/  NOP ;  /* 0x0000000000007918 */ /* 0x000fe20000000000 */
[----:B------:R-:W-:Y:S02]  /*9db0*/  SHF.R.S32.HI R84, RZ, 0x18, R101 ;  /* 0x00000018ff547819 */ /* 0x000fe40000011465 */
[----:B------:R-:W-:Y:S02]  /*9dc0*/  SHF.R.S32.HI R85, RZ, 0x18, R102 ;  /* 0x00000018ff557819 */ /* 0x000fe40000011466 */
[----:B------:R-:W-:Y:S02]  /*9dd0*/  SHF.R.S32.HI R86, RZ, 0x18, R103 ;  /* 0x00000018ff567819 */ /* 0x000fe40000011467 */
[----:B------:R-:W-:Y:S02]  /*9de0*/  SHF.R.S32.HI R87, RZ, 0x18, R88 ;  /* 0x00000018ff577819 */ /* 0x000fe40000011458 */
[----:B------:R-:W-:Y:S02]  /*9df0*/  R2UR UR5, R108 ;  /* 0x000000006c0572ca */ /* 0x000fe400000e0000 */
[C---:B------:R-:W-:Y:S02]  /*9e00*/  PRMT R143, R101.reuse, 0x8880, RZ ;  /* 0x00008880658f7816 */ /* 0x040fe400000000ff */
[----:B------:R-:W-:Y:S02]  /*9e10*/  SHF.L.U32 R83, R101, 0x10, RZ ;  /* 0x0000001065537819 */ /* 0x000fe400000006ff */
[----:B------:R-:W-:Y:S02]  /*9e20*/  PRMT R141, R102, 0x8880, RZ ;  /* 0x00008880668d7816 */ /* 0x000fe400000000ff */
[----:B------:R-:W-:Y:S02]  /*9e30*/  SHF.R.S32.HI R83, RZ, 0x18, R83 ;  /* 0x00000018ff537819 */ /* 0x000fe40000011453 */
[C---:B------:R-:W-:Y:S02]  /*9e40*/  PRMT R138, R103.reuse, 0x8880, RZ ;  /* 0x00008880678a7816 */ /* 0x040fe400000000ff */
[----:B------:R-:W-:Y:S01]  /*9e50*/  SHF.L.U32 R137, R103, 0x10, RZ ;  /* 0x0000001067897819 */ /* 0x000fe200000006ff */
[----:B------:R-:W-:Y:S01]  /*9e60*/  UIADD3 UR5, UPT, UPT, UR5, 0xd0, URZ ;  /* 0x000000d005057890 */ /* 0x000fe2000fffe0ff */
[----:B-1----:R-:W-:Y:S01]  /*9e70*/  IMAD R4, R78, R4, RZ ;  /* 0x000000044e047224 */ /* 0x002fe200078e02ff */
[----:B------:R-:W-:Y:S01]  /*9e80*/  PRMT R135, R88, 0x8880, RZ ;  /* 0x0000888058877816 */ /* 0x000fe200000000ff */
[C---:B------:R-:W-:Y:S01]  /*9e90*/  IMAD R5, R78.reuse, R5, RZ ;  /* 0x000000054e057224 */ /* 0x040fe200078e02ff */
[----:B------:R-:W-:Y:S01]  /*9ea0*/  UPRMT UR5, UR37, 0x654, UR5 ;  /* 0x0000065425057896 */ /* 0x000fe20008000005 */
[----:B------:R-:W-:Y:S01]  /*9eb0*/  IMAD R4, R3, R82, R4 ;  /* 0x0000005203047224 */ /* 0x000fe200078e0204 */
[C---:B------:R-:W-:Y:S01]  /*9ec0*/  PRMT R132, R89.reuse, 0x8880, RZ ;  /* 0x0000888059847816 */ /* 0x040fe200000000ff */
[----:B------:R-:W-:Y:S01]  /*9ed0*/  IMAD R6, R78, R6, RZ ;  /* 0x000000064e067224 */ /* 0x000fe200078e02ff */
[----:B------:R-:W-:Y:S01]  /*9ee0*/  SHF.L.U32 R131, R89, 0x10, RZ ;  /* 0x0000001059837819 */ /* 0x000fe200000006ff */
[----:B------:R-:W-:Y:S01]  /*9ef0*/  IMAD R5, R0, R82, R5 ;  /* 0x0000005200057224 */ /* 0x000fe200078e0205 */
[----:B------:R-:W-:Y:S01]  /*9f00*/  PRMT R129, R90, 0x8880, RZ ;  /* 0x000088805a817816 */ /* 0x000fe200000000ff */
[----:B------:R-:W-:Y:S01]  /*9f10*/  IMAD R0, R78, R16, RZ ;  /* 0x000000104e007224 */ /* 0x000fe200078e02ff */
[----:B------:R-:W-:Y:S01]  /*9f20*/  SHF.L.U32 R128, R90, 0x10, RZ ;  /* 0x000000105a807819 */ /* 0x000fe200000006ff */
[C---:B------:R-:W-:Y:S01]  /*9f30*/  IMAD R7, R78.reuse, R7, RZ ;  /* 0x000000074e077224 */ /* 0x040fe200078e02ff */
[----:B------:R-:W-:Y:S01]  /*9f40*/  SYNCS.ARRIVE.TRANS64.RED.A1T0 RZ, [UR5], RZ ;  /* 0x000000ffffff79a7 */ /* 0x000fe20008100405 */
[C---:B------:R-:W-:Y:S01]  /*9f50*/  IMAD R16, R78.reuse, R20, RZ ;  /* 0x000000144e107224 */ /* 0x040fe200078e02ff */
[C---:B------:R-:W-:Y:S01]  /*9f60*/  PRMT R126, R91.reuse, 0x8880, RZ ;  /* 0x000088805b7e7816 */ /* 0x040fe200000000ff */
[C---:B------:R-:W-:Y:S01]  /*9f70*/  IMAD R20, R78.reuse, R24, RZ ;  /* 0x000000184e147224 */ /* 0x040fe200078e02ff */
[----:B------:R-:W-:Y:S01]  /*9f80*/  SHF.L.U32 R125, R91, 0x10, RZ ;  /* 0x000000105b7d7819 */ /* 0x000fe200000006ff */
[----:B------:R-:W-:Y:S01]  /*9f90*/  IMAD R6, R81, R82, R6 ;  /* 0x0000005251067224 */ /* 0x000fe200078e0206 */
[----:B------:R-:W-:Y:S01]  /*9fa0*/  MOV R81, R143 ;  /* 0x0000008f00517202 */ /* 0x000fe20000000f00 */
[----:B------:R-:W-:Y:S01]  /*9fb0*/  IMAD R24, R78, R28, RZ ;  /* 0x0000001c4e187224 */ /* 0x000fe200078e02ff */
[----:B------:R-:W-:Y:S01]  /*9fc0*/  PRMT R123, R92, 0x8880, RZ ;  /* 0x000088805c7b7816 */ /* 0x000fe200000000ff */
[----:B------:R-:W-:Y:S01]  /*9fd0*/  IMAD R28, R78, R32, RZ ;  /* 0x000000204e1c7224 */ /* 0x000fe200078e02ff */
[----:B------:R-:W-:Y:S01]  /*9fe0*/  SHF.L.U32 R122, R92, 0x10, RZ ;  /* 0x000000105c7a7819 */ /* 0x000fe200000006ff */
[----:B------:R-:W-:Y:S01]  /*9ff0*/  IMAD R7, R2, R82, R7 ;  /* 0x0000005202077224 */ /* 0x000fe200078e0207 */
[----:B------:R-:W-:Y:S01]  /*a000*/  PRMT R120, R93, 0x8880, RZ ;  /* 0x000088805d787816 */ /* 0x000fe200000000ff */
[----:B------:R-:W-:Y:S01]  /*a010*/  IMAD R32, R78, R36, RZ ;  /* 0x000000244e207224 */ /* 0x000fe200078e02ff */
[----:B------:R-:W-:Y:S01]  /*a020*/  PRMT R117, R94, 0x8880, RZ ;  /* 0x000088805e757816 */ /* 0x000fe200000000ff */
[----:B------:R-:W-:Y:S01]  /*a030*/  IMAD R2, R78, R17, RZ ;  /* 0x000000114e027224 */ /* 0x000fe200078e02ff */
[----:B------:R-:W-:Y:S01]  /*a040*/  SHF.L.U32 R116, R94, 0x10, RZ ;  /* 0x000000105e747819 */ /* 0x000fe200000006ff */
[----:B------:R-:W-:Y:S01]  /*a050*/  IMAD R36, R78, R40, RZ ;  /* 0x000000284e247224 */ /* 0x000fe200078e02ff */
[----:B------:R-:W-:Y:S01]  /*a060*/  SHF.L.U32 R115, R94, 0x8, RZ ;  /* 0x000000085e737819 */ /* 0x000fe200000006ff */
[C---:B------:R-:W-:Y:S01]  /*a070*/  IMAD R17, R78.reuse, R21, RZ ;  /* 0x000000154e117224 */ /* 0x040fe200078e02ff */
[C---:B------:R-:W-:Y:S01]  /*a080*/  PRMT R114, R95.reuse, 0x8880, RZ ;  /* 0x000088805f727816 */ /* 0x040fe200000000ff */
[C---:B------:R-:W-:Y:S01]  /*a090*/  IMAD R40, R78.reuse, R44, RZ ;  /* 0x0000002c4e287224 */ /* 0x040fe200078e02ff */
[----:B------:R-:W-:Y:S01]  /*a0a0*/  SHF.L.U32 R113, R95, 0x10, RZ ;  /* 0x000000105f717819 */ /* 0x000fe200000006ff */
[----:B------:R-:W-:Y:S01]  /*a0b0*/  IMAD R21, R78, R25, RZ ;  /* 0x000000194e157224 */ /* 0x000fe200078e02ff */
[----:B------:R-:W-:Y:S01]  /*a0c0*/  PRMT R111, R96, 0x8880, RZ ;  /* 0x00008880606f7816 */ /* 0x000fe200000000ff */
        /* <DEDUP_REMOVED lines=8> */
[C---:B------:R-:W-:Y:S01]  /*a150*/  IMAD R52, R78.reuse, R56, RZ ;  /* 0x000000384e347224 */ /* 0x040fe200078e02ff */
[----:B------:R-:W-:Y:S01]  /*a160*/  SHF.L.U32 R142, R101, 0x8, RZ ;  /* 0x00000008658e7819 */ /* 0x000fe200000006ff */
[C---:B------:R-:W-:Y:S01]  /*a170*/  IMAD R8, R78.reuse, R8, RZ ;  /* 0x000000084e087224 */ /* 0x040fe200078e02ff */
[C---:B------:R-:W-:Y:S01]  /*a180*/  SHF.L.U32 R101, R99.reuse, 0x10, RZ ;  /* 0x0000001063657819 */ /* 0x040fe200000006ff */
[----:B------:R-:W-:Y:S01]  /*a190*/  IMAD R33, R78, R37, RZ ;  /* 0x000000254e217224 */ /* 0x000fe200078e02ff */
[----:B------:R-:W-:Y:S01]  /*a1a0*/  SHF.L.U32 R139, R102, 0x8, RZ ;  /* 0x00000008668b7819 */ /* 0x000fe200000006ff */
[C---:B------:R-:W-:Y:S01]  /*a1b0*/  IMAD R56, R78.reuse, R60, RZ ;  /* 0x0000003c4e387224 */ /* 0x040fe200078e02ff */
[----:B------:R-:W-:Y:S01]  /*a1c0*/  PRMT R102, R99, 0x8880, RZ ;  /* 0x0000888063667816 */ /* 0x000fe200000000ff */
[C---:B------:R-:W-:Y:S01]  /*a1d0*/  IMAD R37, R78.reuse, R41, RZ ;  /* 0x000000294e257224 */ /* 0x040fe200078e02ff */
[----:B------:R-:W-:Y:S01]  /*a1e0*/  SHF.L.U32 R136, R103, 0x8, RZ ;  /* 0x0000000867887819 */ /* 0x000fe200000006ff */
[C---:B------:R-:W-:Y:S01]  /*a1f0*/  IMAD R60, R78.reuse, R64, RZ ;  /* 0x000000404e3c7224 */ /* 0x040fe200078e02ff */
[----:B------:R-:W-:Y:S01]  /*a200*/  I2IP.S8.S32.SAT R64, R7, R6, RZ ;  /* 0x0000000607407239 */ /* 0x000fe200000014ff */
[C---:B------:R-:W-:Y:S01]  /*a210*/  IMAD R9, R78.reuse, R9, RZ ;  /* 0x000000094e097224 */ /* 0x040fe200078e02ff */
[----:B------:R-:W-:Y:S01]  /*a220*/  SHF.R.S32.HI R6, RZ, 0x18, R140 ;  /* 0x00000018ff067819 */ /* 0x000fe2000001148c */
[C---:B------:R-:W-:Y:S01]  /*a230*/  IMAD R41, R78.reuse, R45, RZ ;  /* 0x0000002d4e297224 */ /* 0x040fe200078e02ff */
[----:B------:R-:W-:Y:S01]  /*a240*/  SHF.R.S32.HI R7, RZ, 0x18, R142 ;  /* 0x00000018ff077819 */ /* 0x000fe2000001148e */
[----:B------:R-:W-:Y:S01]  /*a250*/  IMAD R45, R78, R49, RZ ;  /* 0x000000314e2d7224 */ /* 0x000fe200078e02ff */
[----:B------:R-:W-:Y:S01]  /*a260*/  SHF.L.U32 R133, R88, 0x8, RZ ;  /* 0x0000000858857819 */ /* 0x000fe200000006ff */
[C---:B------:R-:W-:Y:S01]  /*a270*/  IMAD R10, R78.reuse, R10, RZ ;  /* 0x0000000a4e0a7224 */ /* 0x040fe200078e02ff */
[----:B------:R-:W-:Y:S01]  /*a280*/  SHF.R.S32.HI R88, RZ, 0x18, R89 ;  /* 0x00000018ff587819 */ /* 0x000fe20000011459 */
[C---:B------:R-:W-:Y:S01]  /*a290*/  IMAD R49, R78.reuse, R53, RZ ;  /* 0x000000354e317224 */ /* 0x040fe200078e02ff */
[----:B------:R-:W-:Y:S01]  /*a2a0*/  SHF.L.U32 R130, R89, 0x8, RZ ;  /* 0x0000000859827819 */ /* 0x000fe200000006ff */
[-C--:B------:R-:W-:Y:S01]  /*a2b0*/  IMAD R8, R81, R82.reuse, R8 ;  /* 0x0000005251087224 */ /* 0x080fe200078e0208 */
[----:B------:R-:W-:Y:S01]  /*a2c0*/  SHF.R.S32.HI R81, RZ, 0x18, R139 ;  /* 0x00000018ff517819 */ /* 0x000fe2000001148b */
[C---:B------:R-:W-:Y:S01]  /*a2d0*/  IMAD R53, R78.reuse, R57, RZ ;  /* 0x000000394e357224 */ /* 0x040fe200078e02ff */
[----:B------:R-:W-:Y:S01]  /*a2e0*/  SHF.R.S32.HI R89, RZ, 0x18, R90 ;  /* 0x00000018ff597819 */ /* 0x000fe2000001145a */
[C---:B------:R-:W-:Y:S01]  /*a2f0*/  IMAD R11, R78.reuse, R11, RZ ;  /* 0x0000000b4e0b7224 */ /* 0x040fe200078e02ff */
[----:B------:R-:W-:Y:S01]  /*a300*/  SHF.R.S32.HI R90, RZ, 0x18, R91 ;  /* 0x00000018ff5a7819 */ /* 0x000fe2000001145b */
[C---:B------:R-:W-:Y:S01]  /*a310*/  IMAD R57, R78.reuse, R61, RZ ;  /* 0x0000003d4e397224 */ /* 0x040fe200078e02ff */
[----:B------:R-:W-:Y:S01]  /*a320*/  SHF.L.U32 R124, R91, 0x8, RZ ;  /* 0x000000085b7c7819 */ /* 0x000fe200000006ff */
[----:B------:R-:W-:Y:S01]  /*a330*/  IMAD R9, R83, R82, R9 ;  /* 0x0000005253097224 */ /* 0x000fe200078e0209 */
[----:B------:R-:W-:Y:S01]  /*a340*/  SHF.R.S32.HI R91, RZ, 0x18, R92 ;  /* 0x00000018ff5b7819 */ /* 0x000fe2000001145c */
[----:B------:R-:W-:Y:S01]  /*a350*/  IMAD R61, R78, R65, RZ ;  /* 0x000000414e3d7224 */ /* 0x000fe200078e02ff */
[----:B------:R-:W-:Y:S01]  /*a360*/  SHF.L.U32 R121, R92, 0x8, RZ ;  /* 0x000000085c797819 */ /* 0x000fe200000006ff */
[C---:B------:R-:W-:Y:S01]  /*a370*/  IMAD R12, R78.reuse, R12, RZ ;  /* 0x0000000c4e0c7224 */ /* 0x040fe200078e02ff */
[----:B------:R-:W-:Y:S01]  /*a380*/  SHF.R.S32.HI R92, RZ, 0x18, R93 ;  /* 0x00000018ff5c7819 */ /* 0x000fe2000001145d */
[----:B------:R-:W-:Y:S01]  /*a390*/  IMAD.MOV.U32 R65, RZ, RZ, R141 ;  /* 0x000000ffff417224 */ /* 0x000fe200078e008d */
[----:B------:R-:W-:Y:S01]  /*a3a0*/  SHF.L.U32 R118, R93, 0x8, RZ ;  /* 0x000000085d767819 */ /* 0x000fe200000006ff */
[----:B------:R-:W-:Y:S01]  /*a3b0*/  IMAD R10, R7, R82, R10 ;  /* 0x00000052070a7224 */ /* 0x000fe200078e020a */
[----:B------:R-:W-:Y:S01]  /*a3c0*/  MOV R7, R138 ;  /* 0x0000008a00077202 */ /* 0x000fe20000000f00 */
[----:B------:R-:W-:Y:S01]  /*a3d0*/  IMAD R13, R78, R13, RZ ;  /* 0x0000000d4e0d7224 */ /* 0x000fe200078e02ff */
[----:B------:R-:W-:Y:S01]  /*a3e0*/  SHF.R.S32.HI R93, RZ, 0x18, R94 ;  /* 0x00000018ff5d7819 */ /* 0x000fe2000001145e */
[----:B------:R-:W-:Y:S01]  /*a3f0*/  IMAD R11, R84, R82, R11 ;  /* 0x00000052540b7224 */ /* 0x000fe200078e020b */
[----:B------:R-:W-:Y:S01]  /*a400*/  I2IP.S8.S32.SAT R84, R5, R4, R64 ;  /* 0x0000000405547239 */ /* 0x000fe20000001440 */
[C---:B------:R-:W-:Y:S01]  /*a410*/  IMAD R14, R78.reuse, R14, RZ ;  /* 0x0000000e4e0e7224 */ /* 0x040fe200078e02ff */
[----:B------:R-:W-:Y:S01]  /*a420*/  SHF.R.S32.HI R5, RZ, 0x18, R137 ;  /* 0x00000018ff057819 */ /* 0x000fe20000011489 */
[----:B------:R-:W-:Y:S01]  /*a430*/  IMAD R12, R65, R82, R12 ;  /* 0x00000052410c7224 */ /* 0x000fe200078e020c */
[----:B------:R-:W-:Y:S01]  /*a440*/  I2IP.S8.S32.SAT R10, R11, R10, RZ ;  /* 0x0000000a0b0a7239 */ /* 0x000fe200000014ff */
[----:B------:R-:W-:Y:S01]  /*a450*/  IMAD R15, R78, R15, RZ ;  /* 0x0000000f4e0f7224 */ /* 0x000fe200078e02ff */
[----:B------:R-:W-:Y:S01]  /*a460*/  SHF.R.S32.HI R94, RZ, 0x18, R95 ;  /* 0x00000018ff5e7819 */ /* 0x000fe2000001145f */
[-C--:B------:R-:W-:Y:S01]  /*a470*/  IMAD R13, R6, R82.reuse, R13 ;  /* 0x00000052060d7224 */ /* 0x080fe200078e020d */
[----:B------:R-:W-:Y:S01]  /*a480*/  SHF.R.S32.HI R6, RZ, 0x18, R134 ;  /* 0x00000018ff067819 */ /* 0x000fe20000011486 */
[-C--:B------:R-:W-:Y:S01]  /*a490*/  IMAD R14, R81, R82.reuse, R14 ;  /* 0x00000052510e7224 */ /* 0x080fe200078e020e */
        /* <DEDUP_REMOVED lines=10> */
[----:B------:R-:W-:Y:S01]  /*a540*/  MOV R5, R135 ;  /* 0x0000008700057202 */ /* 0x000fe20000000f00 */
[-C--:B------:R-:W-:Y:S01]  /*a550*/  IMAD R3, R4, R82.reuse, R3 ;  /* 0x0000005204037224 */ /* 0x080fe200078e0203 */
[----:B------:R-:W-:Y:S01]  /*a560*/  SHF.R.S32.HI R4, RZ, 0x18, R131 ;  /* 0x00000018ff047819 */ /* 0x000fe20000011483 */
[----:B------:R-:W-:Y:S01]  /*a570*/  IMAD R19, R86, R82, R19 ;  /* 0x0000005256137224 */ /* 0x000fe200078e0213 */
[----:B------:R-:W-:Y:S01]  /*a580*/  I2IP.S8.S32.SAT R86, R13, R12, R14 ;  /* 0x0000000c0d567239 */ /* 0x000fe2000000140e */
[----:B------:R-:W-:Y:S01]  /*a590*/  IMAD R18, R78, R22, RZ ;  /* 0x000000164e127224 */ /* 0x000fe200078e02ff */
[----:B------:R-:W-:Y:S01]  /*a5a0*/  SHF.L.U32 R109, R96, 0x8, RZ ;  /* 0x00000008606d7819 */ /* 0x000fe200000006ff */
[----:B------:R-:W-:Y:S01]  /*a5b0*/  IMAD R16, R5, R82, R16 ;  /* 0x0000005205107224 */ /* 0x000fe200078e0210 */
[----:B------:R-:W-:Y:S01]  /*a5c0*/  I2IP.S8.S32.SAT R19, R19, R3, RZ ;  /* 0x0000000313137239 */ /* 0x000fe200000014ff */
[----:B------:R-:W-:Y:S01]  /*a5d0*/  IMAD R23, R78, R23, RZ ;  /* 0x000000174e177224 */ /* 0x000fe200078e02ff */
[----:B------:R-:W-:Y:S01]  /*a5e0*/  MOV R3, R132 ;  /* 0x0000008400037202 */ /* 0x000fe20000000f00 */
[-C--:B------:R-:W-:Y:S01]  /*a5f0*/  IMAD R17, R6, R82.reuse, R17 ;  /* 0x0000005206117224 */ /* 0x080fe200078e0211 */
[----:B------:R-:W-:Y:S01]  /*a600*/  MOV R5, R129 ;  /* 0x0000008100057202 */ /* 0x000fe20000000f00 */
[-C--:B------:R-:W-:Y:S01]  /*a610*/  IMAD R18, R7, R82.reuse, R18 ;  /* 0x0000005207127224 */ /* 0x080fe200078e0212 */
[----:B------:R-:W-:Y:S01]  /*a620*/  SHF.R.S32.HI R7, RZ, 0x18, R127 ;  /* 0x00000018ff077819 */ /* 0x000fe2000001147f */
[----:B------:R-:W-:Y:S01]  /*a630*/  IMAD R23, R87, R82, R23 ;  /* 0x0000005257177224 */ /* 0x000fe200078e0217 */
[----:B------:R-:W-:Y:S01]  /*a640*/  I2IP.S8.S32.SAT R87, R2, R0, R19 ;  /* 0x0000000002577239 */ /* 0x000fe20000001413 */
[----:B------:R-:W-:Y:S01]  /*a650*/  IMAD R20, R3, R82, R20 ;  /* 0x0000005203147224 */ /* 0x000fe200078e0214 */
[----:B------:R-:W-:Y:S01]  /*a660*/  SHF.R.S32.HI R3, RZ, 0x18, R130 ;  /* 0x00000018ff037819 */ /* 0x000fe20000011482 */
[C---:B------:R-:W-:Y:S01]  /*a670*/  IMAD R22, R78.reuse, R26, RZ ;  /* 0x0000001a4e167224 */ /* 0x040fe200078e02ff */
[----:B------:R-:W-:Y:S01]  /*a680*/  I2IP.S8.S32.SAT R18, R23, R18, RZ ;  /* 0x0000001217127239 */ /* 0x000fe200000014ff */
[----:B------:R-:W-:Y:S01]  /*a690*/  IMAD R27, R78, R27, RZ ;  /* 0x0000001b4e1b7224 */ /* 0x000fe200078e02ff */
[----:B------:R1:W-:Y:S01]  /*a6a0*/  STS.128 [R153+UR49+0xa200], R84 ;  /* 0x00a2005499007988 */ /* 0x0003e20008000c31 */
[----:B------:R-:W-:Y:S01]  /*a6b0*/  IMAD R21, R4, R82, R21 ;  /* 0x0000005204157224 */ /* 0x000fe200078e0215 */
[----:B------:R-:W-:Y:S01]  /*a6c0*/  I2IP.S8.S32.SAT R16, R17, R16, R18 ;  /* 0x0000001011107239 */ /* 0x000fe20000001412 */
[-C--:B------:R-:W-:Y:S01]  /*a6d0*/  IMAD R22, R3, R82.reuse, R22 ;  /* 0x0000005203167224 */ /* 0x080fe200078e0216 */
[----:B------:R-:W-:Y:S01]  /*a6e0*/  SHF.R.S32.HI R0, RZ, 0x18, R128 ;  /* 0x00000018ff007819 */ /* 0x000fe20000011480 */
[----:B------:R-:W-:Y:S01]  /*a6f0*/  IMAD R27, R88, R82, R27 ;  /* 0x00000052581b7224 */ /* 0x000fe200078e021b */
[----:B------:R-:W-:Y:S01]  /*a700*/  SHF.R.S32.HI R96, RZ, 0x18, R97 ;  /* 0x00000018ff607819 */ /* 0x000fe20000011461 */
[C---:B------:R-:W-:Y:S01]  /*a710*/  IMAD R26, R78.reuse, R30, RZ ;  /* 0x0000001e4e1a7224 */ /* 0x040fe200078e02ff */
[----:B------:R-:W-:Y:S01]  /*a720*/  SHF.L.U32 R106, R97, 0x8, RZ ;  /* 0x00000008616a7819 */ /* 0x000fe200000006ff */
[----:B------:R-:W-:Y:S01]  /*a730*/  IMAD R24, R5, R82, R24 ;  /* 0x0000005205187224 */ /* 0x000fe200078e0218 */
[----:B------:R-:W-:Y:S01]  /*a740*/  I2IP.S8.S32.SAT R17, R27, R22, RZ ;  /* 0x000000161b117239 */ /* 0x000fe200000014ff */
[----:B------:R-:W-:Y:S01]  /*a750*/  IMAD R31, R78, R31, RZ ;  /* 0x0000001f4e1f7224 */ /* 0x000fe200078e02ff */
[----:B------:R-:W-:Y:S01]  /*a760*/  SHF.R.S32.HI R5, RZ, 0x18, R124 ;  /* 0x00000018ff057819 */ /* 0x000fe2000001147c */
[----:B------:R-:W-:Y:S01]  /*a770*/  IMAD R25, R0, R82, R25 ;  /* 0x0000005200197224 */ /* 0x000fe200078e0219 */
[----:B------:R-:W-:Y:S01]  /*a780*/  I2IP.S8.S32.SAT R17, R21, R20, R17 ;  /* 0x0000001415117239 */ /* 0x000fe20000001411 */
[-C--:B------:R-:W-:Y:S01]  /*a790*/  IMAD R26, R7, R82.reuse, R26 ;  /* 0x00000052071a7224 */ /* 0x080fe200078e021a */
[----:B------:R-:W-:Y:S01]  /*a7a0*/  SHF.R.S32.HI R0, RZ, 0x18, R125 ;  /* 0x00000018ff007819 */ /* 0x000fe2000001147d */
[----:B------:R-:W-:Y:S01]  /*a7b0*/  IMAD.MOV.U32 R3, RZ, RZ, R126 ;  /* 0x000000ffff037224 */ /* 0x000fe200078e007e */
[----:B------:R-:W-:Y:S01]  /*a7c0*/  SHF.R.S32.HI R7, RZ, 0x18, R118 ;  /* 0x00000018ff077819 */ /* 0x000fe20000011476 */
[----:B------:R-:W-:Y:S01]  /*a7d0*/  IMAD R31, R89, R82, R31 ;  /* 0x00000052591f7224 */ /* 0x000fe200078e021f */
[----:B------:R-:W-:Y:S01]  /*a7e0*/  SHF.R.S32.HI R97, RZ, 0x18, R98 ;  /* 0x00000018ff617819 */ /* 0x000fe20000011462 */
[----:B------:R-:W-:Y:S01]  /*a7f0*/  IMAD R30, R78, R34, RZ ;  /* 0x000000224e1e7224 */ /* 0x000fe200078e02ff */
[----:B------:R-:W-:Y:S01]  /*a800*/  SHF.L.U32 R103, R98, 0x8, RZ ;  /* 0x0000000862677819 */ /* 0x000fe200000006ff */
[----:B------:R-:W-:Y:S01]  /*a810*/  IMAD R28, R3, R82, R28 ;  /* 0x00000052031c7224 */ /* 0x000fe200078e021c */
[----:B------:R-:W-:Y:S01]  /*a820*/  I2IP.S8.S32.SAT R18, R31, R26, RZ ;  /* 0x0000001a1f127239 */ /* 0x000fe200000014ff */
[----:B------:R-:W-:Y:S01]  /*a830*/  IMAD R35, R78, R35, RZ ;  /* 0x000000234e237224 */ /* 0x000fe200078e02ff */
[----:B------:R-:W-:Y:S01]  /*a840*/  MOV R3, R123 ;  /* 0x0000007b00037202 */ /* 0x000fe20000000f00 */
[----:B------:R-:W-:Y:S01]  /*a850*/  IMAD R29, R0, R82, R29 ;  /* 0x00000052001d7224 */ /* 0x000fe200078e021d */
[----:B------:R-:W-:Y:S01]  /*a860*/  I2IP.S8.S32.SAT R18, R25, R24, R18 ;  /* 0x0000001819127239 */ /* 0x000fe20000001412 */
[-C--:B------:R-:W-:Y:S01]  /*a870*/  IMAD R30, R5, R82.reuse, R30 ;  /* 0x00000052051e7224 */ /* 0x080fe200078e021e */
[----:B------:R-:W-:Y:S01]  /*a880*/  SHF.R.S32.HI R0, RZ, 0x18, R122 ;  /* 0x00000018ff007819 */ /* 0x000fe2000001147a */
[----:B------:R-:W-:Y:S01]  /*a890*/  IMAD R35, R90, R82, R35 ;  /* 0x000000525a237224 */ /* 0x000fe200078e0223 */
[----:B------:R-:W-:Y:S01]  /*a8a0*/  MOV R5, R120 ;  /* 0x0000007800057202 */ /* 0x000fe20000000f00 */
[----:B------:R-:W-:Y:S01]  /*a8b0*/  IMAD R32, R3, R82, R32 ;  /* 0x0000005203207224 */ /* 0x000fe200078e0220 */
[----:B------:R-:W-:Y:S01]  /*a8c0*/  SHF.R.S32.HI R3, RZ, 0x18, R121 ;  /* 0x00000018ff037819 */ /* 0x000fe20000011479 */
[C---:B------:R-:W-:Y:S01]  /*a8d0*/  IMAD R34, R78.reuse, R38, RZ ;  /* 0x000000264e227224 */ /* 0x040fe200078e02ff */
[----:B------:R-:W-:Y:S01]  /*a8e0*/  I2IP.S8.S32.SAT R19, R35, R30, RZ ;  /* 0x0000001e23137239 */ /* 0x000fe200000014ff */
[----:B------:R-:W-:Y:S01]  /*a8f0*/  IMAD R39, R78, R39, RZ ;  /* 0x000000274e277224 */ /* 0x000fe200078e02ff */
[----:B------:R-:W-:Y:S01]  /*a900*/  SHF.R.S32.HI R98, RZ, 0x18, R99 ;  /* 0x00000018ff627819 */ /* 0x000fe20000011463 */
[----:B------:R-:W-:Y:S01]  /*a910*/  IMAD R33, R0, R82, R33 ;  /* 0x0000005200217224 */ /* 0x000fe200078e0221 */
[----:B------:R-:W-:Y:S01]  /*a920*/  I2IP.S8.S32.SAT R19, R29, R28, R19 ;  /* 0x0000001c1d137239 */ /* 0x000fe20000001413 */
[-C--:B------:R-:W-:Y:S01]  /*a930*/  IMAD R34, R3, R82.reuse, R34 ;  /* 0x0000005203227224 */ /* 0x080fe200078e0222 */
[----:B------:R-:W-:Y:S01]  /*a940*/  SHF.R.S32.HI R0, RZ, 0x18, R119 ;  /* 0x00000018ff007819 */ /* 0x000fe20000011477 */
[----:B------:R-:W-:Y:S01]  /*a950*/  IMAD R39, R91, R82, R39 ;  /* 0x000000525b277224 */ /* 0x000fe200078e0227 */
[----:B------:R-:W-:Y:S01]  /*a960*/  MOV R3, R117 ;  /* 0x0000007500037202 */ /* 0x000fe20000000f00 */
[C---:B------:R-:W-:Y:S01]  /*a970*/  IMAD R38, R78.reuse, R42, RZ ;  /* 0x0000002a4e267224 */ /* 0x040fe200078e02ff */
[----:B------:R1:W-:Y:S01]  /*a980*/  STS.128 [R172+0xa200], R16 ;  /* 0x00a20010ac007388 */ /* 0x0003e20000000c00 */
        /* <DEDUP_REMOVED lines=8> */
[-C--:B------:R-:W-:Y:S01]  /*aa10*/  IMAD R43, R92, R82.reuse, R43 ;  /* 0x000000525c2b7224 */ /* 0x080fe200078e022b */
[----:B------:R-:W-:Y:S01]  /*aa20*/  SHF.R.S32.HI R7, RZ, 0x18, R112 ;  /* 0x00000018ff077819 */ /* 0x000fe20000011470 */
[----:B------:R-:W-:Y:S01]  /*aa30*/  IMAD R40, R3, R82, R40 ;  /* 0x0000005203287224 */ /* 0x000fe200078e0228 */
[----:B------:R-:W-:Y:S01]  /*aa40*/  SHF.R.S32.HI R3, RZ, 0x18, R115 ;  /* 0x00000018ff037819 */ /* 0x000fe20000011473 */
[C---:B------:R-:W-:Y:S01]  /*aa50*/  IMAD R42, R78.reuse, R46, RZ ;  /* 0x0000002e4e2a7224 */ /* 0x040fe200078e02ff */
[----:B------:R-:W-:Y:S01]  /*aa60*/  I2IP.S8.S32.SAT R38, R43, R38, RZ ;  /* 0x000000262b267239 */ /* 0x000fe200000014ff */
[----:B------:R-:W-:Y:S01]  /*aa70*/  IMAD R47, R78, R47, RZ ;  /* 0x0000002f4e2f7224 */ /* 0x000fe200078e02ff */
[----:B------:R-:W-:Y:S01]  /*aa80*/  SHF.L.U32 R100, R99, 0x8, RZ ;  /* 0x0000000863647819 */ /* 0x000fe200000006ff */
[----:B------:R-:W-:Y:S01]  /*aa90*/  IMAD R41, R0, R82, R41 ;  /* 0x0000005200297224 */ /* 0x000fe200078e0229 */
[----:B------:R-:W-:Y:S01]  /*aaa0*/  I2IP.S8.S32.SAT R33, R37, R36, R38 ;  /* 0x0000002425217239 */ /* 0x000fe20000001426 */
[-C--:B------:R-:W-:Y:S01]  /*aab0*/  IMAD R42, R3, R82.reuse, R42 ;  /* 0x00000052032a7224 */ /* 0x080fe200078e022a */
[----:B------:R-:W-:Y:S01]  /*aac0*/  SHF.R.S32.HI R0, RZ, 0x18, R113 ;  /* 0x00000018ff007819 */ /* 0x000fe20000011471 */
[----:B------:R-:W-:Y:S01]  /*aad0*/  IMAD R47, R93, R82, R47 ;  /* 0x000000525d2f7224 */ /* 0x000fe200078e022f */
[----:B------:R-:W-:Y:S01]  /*aae0*/  IADD3 R76, PT, PT, R76, 0x1, RZ ;  /* 0x000000014c4c7810 */ /* 0x000fe20007ffe0ff */
[C---:B------:R-:W-:Y:S02]  /*aaf0*/  IMAD R46, R78.reuse, R50, RZ ;  /* 0x000000324e2e7224 */ /* 0x040fe400078e02ff */
        /* <DEDUP_REMOVED lines=8> */
[----:B------:R-:W-:Y:S02]  /*ab80*/  IMAD.MOV.U32 R3, RZ, RZ, R111 ;  /* 0x000000ffff037224 */ /* 0x000fe400078e006f */
[-C--:B------:R-:W-:Y:S02]  /*ab90*/  IMAD R51, R94, R82.reuse, R51 ;  /* 0x000000525e337224 */ /* 0x080fe400078e0233 */
[----:B------:R-:W-:Y:S01]  /*aba0*/  IMAD R48, R3, R82, R48 ;  /* 0x0000005203307224 */ /* 0x000fe200078e0230 */
[----:B------:R-:W-:Y:S01]  /*abb0*/  SHF.R.S32.HI R3, RZ, 0x18, R109 ;  /* 0x00000018ff037819 */ /* 0x000fe2000001146d */
[C---:B------:R-:W-:Y:S01]  /*abc0*/  IMAD R50, R78.reuse, R54, RZ ;  /* 0x000000364e327224 */ /* 0x040fe200078e02ff */
[----:B------:R-:W-:Y:S01]  /*abd0*/  I2IP.S8.S32.SAT R35, R51, R46, RZ ;  /* 0x0000002e33237239 */ /* 0x000fe200000014ff */
[----:B------:R-:W-:Y:S02]  /*abe0*/  IMAD R55, R78, R55, RZ ;  /* 0x000000374e377224 */ /* 0x000fe400078e02ff */
[----:B------:R-:W-:Y:S01]  /*abf0*/  IMAD R49, R0, R82, R49 ;  /* 0x0000005200317224 */ /* 0x000fe200078e0231 */
[----:B------:R-:W-:Y:S01]  /*ac00*/  I2IP.S8.S32.SAT R35, R45, R44, R35 ;  /* 0x0000002c2d237239 */ /* 0x000fe20000001423 */
[-C--:B------:R-:W-:Y:S01]  /*ac10*/  IMAD R50, R3, R82.reuse, R50 ;  /* 0x0000005203327224 */ /* 0x080fe200078e0232 */
[----:B------:R-:W-:Y:S01]  /*ac20*/  SHF.R.S32.HI R0, RZ, 0x18, R107 ;  /* 0x00000018ff007819 */ /* 0x000fe2000001146b */
[----:B------:R-:W-:Y:S01]  /*ac30*/  IMAD R55, R95, R82, R55 ;  /* 0x000000525f377224 */ /* 0x000fe200078e0237 */
[----:B------:R-:W-:Y:S01]  /*ac40*/  SHF.R.S32.HI R3, RZ, 0x18, R106 ;  /* 0x00000018ff037819 */ /* 0x000fe2000001146a */
        /* <DEDUP_REMOVED lines=11> */
[----:B------:R-:W-:Y:S01]  /*ad00*/  SHF.R.S32.HI R3, RZ, 0x18, R103 ;  /* 0x00000018ff037819 */ /* 0x000fe20000011467 */
[----:B------:R-:W-:Y:S02]  /*ad10*/  IMAD R58, R78, R62, RZ ;  /* 0x0000003e4e3a7224 */ /* 0x000fe400078e02ff */
[----:B------:R-:W-:Y:S01]  /*ad20*/  IMAD R56, R5, R82, R56 ;  /* 0x0000005205387224 */ /* 0x000fe200078e0238 */
[----:B------:R-:W-:Y:S01]  /*ad30*/  MOV R5, R102 ;  /* 0x0000006600057202 */ /* 0x000fe20000000f00 */
[----:B------:R-:W-:Y:S01]  /*ad40*/  IMAD R57, R0, R82, R57 ;  /* 0x0000005200397224 */ /* 0x000fe200078e0239 */
[----:B------:R-:W-:Y:S01]  /*ad50*/  SHF.R.S32.HI R0, RZ, 0x18, R101 ;  /* 0x00000018ff007819 */ /* 0x000fe20000011465 */
[C---:B------:R-:W-:Y:S01]  /*ad60*/  IMAD R63, R78.reuse, R63, RZ ;  /* 0x0000003f4e3f7224 */ /* 0x040fe200078e02ff */
[----:B------:R-:W-:Y:S01]  /*ad70*/  I2IP.S8.S32.SAT R54, R59, R54, RZ ;  /* 0x000000363b367239 */ /* 0x000fe200000014ff */
[-C--:B------:R-:W-:Y:S01]  /*ad80*/  IMAD R58, R3, R82.reuse, R58 ;  /* 0x00000052033a7224 */ /* 0x080fe200078e023a */
[----:B------:R-:W-:Y:S01]  /*ad90*/  SHF.R.S32.HI R3, RZ, 0x18, R100 ;  /* 0x00000018ff037819 */ /* 0x000fe20000011464 */
[----:B------:R-:W-:Y:S01]  /*ada0*/  IMAD R63, R97, R82, R63 ;  /* 0x00000052613f7224 */ /* 0x000fe200078e023f */
[----:B------:R-:W-:Y:S01]  /*adb0*/  I2IP.S8.S32.SAT R49, R53, R52, R54 ;  /* 0x0000003435317239 */ /* 0x000fe20000001436 */
        /* <DEDUP_REMOVED lines=28> */
.L_x_122:
[----:B------:R-:W-:Y:S05]  /*af80*/  BSYNC.RECONVERGENT B0 ;  /* 0x0000000000007941 */ /* 0x000fea0003800200 */
.L_x_121:
[----:B------:R-:W-:Y:S01]  /*af90*/  BAR.SYNC.DEFER_BLOCKING 0x1, 0x80 ;  /* 0x0042000000007b1d */ /* 0x000fe20000010000 */
[----:B------:R-:W-:Y:S01]  /*afa0*/  ISETP.NE.AND P2, PT, R168, RZ, PT ;  /* 0x000000ffa800720c */ /* 0x000fe20003f45270 */
[----:B------:R-:W-:Y:S01]  /*afb0*/  IMAD.IADD R20, R75, 0x1, R150 ;  /* 0x000000014b147824 */ /* 0x000fe200078e0296 */
[----:B------:R-:W-:Y:S01]  /*afc0*/  ISETP.NE.AND P0, PT, R169, 0x2, PT ;  /* 0x00000002a900780c */ /* 0x000fe20003f05270 */
[----:B------:R-:W-:Y:S01]  /*afd0*/  IMAD.IADD R21, R77, 0x1, R152 ;  /* 0x000000014d157824 */ /* 0x000fe200078e0298 */
[----:B------:R-:W-:Y:S02]  /*afe0*/  ISETP.NE.AND P1, PT, R76, 0x2, PT ;  /* 0x000000024c00780c */ /* 0x000fe40003f25270 */
[----:B------:R-:W-:Y:S02]  /*aff0*/  SEL R0, RZ, 0x1, P0 ;  /* 0x00000001ff007807 */ /* 0x000fe40000000000 */
[----:B------:R-:W-:Y:S02]  /*b000*/  SEL R3, RZ, 0x1, P1 ;  /* 0x00000001ff037807 */ /* 0x000fe40000800000 */
[----:B------:R-:W-:Y:S02]  /*b010*/  LOP3.LUT R161, R161, R0, RZ, 0x3c, !PT ;  /* 0x00000000a1a17212 */ /* 0x000fe400078e3cff */
[----:B------:R-:W-:Y:S02]  /*b020*/  LOP3.LUT R162, R162, R3, RZ, 0x3c, !PT ;  /* 0x00000003a2a27212 */ /* 0x000fe400078e3cff */
[----:B------:R-:W-:Y:S02]  /*b030*/  @P2 R2UR UR36, R158 ;  /* 0x000000009e2422ca */ /* 0x000fe400000e0000 */
[----:B------:R-:W-:Y:S02]  /*b040*/  SEL R169, R169, RZ, P0 ;  /* 0x000000ffa9a97207 */ /* 0x000fe40000000000 */
[----:B------:R-:W-:Y:S01]  /*b050*/  SEL R76, R76, RZ, P1 ;  /* 0x000000ff4c4c7207 */ /* 0x000fe20000800000 */
[----:B------:R-:W-:Y:S10]  /*b060*/  @P2 BRA `(.L_x_123) ;  /* 0xffffff9800a82947 */ /* 0x000ff4000383ffff */
[----:B------:R-:W-:Y:S05]  /*b070*/  EXIT ;  /* 0x000000000000794d */ /* 0x000fea0003800000 */
.L_x_19:
[----:B--2---:R2:W1:Y:S02]  /*b080*/  SYNCS.PHASECHK.TRANS64.TRYWAIT P0, [R3+URZ+0xf0], R2 ;  /* 0x0000f002030075a7 */ /* 0x00446400080011ff */
[----:B-1----:R-:W-:Y:S05]  /*b090*/  @!P0 NANOSLEEP.SYNCS 0x989680 ;  /* 0x009896800000895d */ /* 0x002fea0003900000 */
[----:B------:R-:W1:Y:S02]  /*b0a0*/  @!P0 SYNCS.PHASECHK.TRANS64 P0, [R3+URZ+0xf0], R2 ;  /* 0x0000f002030085a7 */ /* 0x000e6400080010ff */
[----:B-1----:R-:W-:Y:S05]  /*b0b0*/  @!P0 BRA `(.L_x_19) ;  /* 0xfffffffc00f08947 */ /* 0x002fea000383ffff */
[----:B------:R-:W-:Y:S05]  /*b0c0*/  BRA `(.L_x_124) ;  /* 0xffffff6400407947 */ /* 0x000fea000383ffff */
.L_x_22:
[----:B-1----:R-:W-:-:S07]  /*b0d0*/  MOV R2, UR33 ;  /* 0x0000002100027c02 */ /* 0x002fce0008000f00 */
.L_x_125:
[----:B-1----:R1:W2:Y:S02]  /*b0e0*/  SYNCS.PHASECHK.TRANS64.TRYWAIT P0, [R2+URZ+0x28], R5 ;  /* 0x00002805020075a7 */ /* 0x0022a400080011ff */
[----:B--2---:R-:W-:Y:S05]  /*b0f0*/  @!P0 NANOSLEEP.SYNCS 0x989680 ;  /* 0x009896800000895d */ /* 0x004fea0003900000 */
[----:B------:R-:W2:Y:S02]  /*b100*/  @!P0 SYNCS.PHASECHK.TRANS64 P0, [R2+URZ+0x28], R5 ;  /* 0x00002805020085a7 */ /* 0x000ea400080010ff */
[----:B--2---:R-:W-:Y:S05]  /*b110*/  @!P0 BRA `(.L_x_125) ;  /* 0xfffffffc00f08947 */ /* 0x004fea000383ffff */
[----:B------:R-:W-:Y:S05]  /*b120*/  BRA `(.L_x_21) ;  /* 0xffffff6400907947 */ /* 0x000fea000383ffff */
.L_x_28:
[----:B-1----:R-:W-:-:S07]  /*b130*/  MOV R2, UR17 ;  /* 0x0000001100027c02 */ /* 0x002fce0008000f00 */
.L_x_126:
[----:B-1----:R1:W2:Y:S02]  /*b140*/  SYNCS.PHASECHK.TRANS64.TRYWAIT P0, [R2+URZ+0x28], R5 ;  /* 0x00002805020075a7 */ /* 0x0022a400080011ff */
[----:B--2---:R-:W-:Y:S05]  /*b150*/  @!P0 NANOSLEEP.SYNCS 0x989680 ;  /* 0x009896800000895d */ /* 0x004fea0003900000 */
[----:B------:R-:W2:Y:S02]  /*b160*/  @!P0 SYNCS.PHASECHK.TRANS64 P0, [R2+URZ+0x28], R5 ;  /* 0x00002805020085a7 */ /* 0x000ea400080010ff */
[----:B--2---:R-:W-:Y:S05]  /*b170*/  @!P0 BRA `(.L_x_126) ;  /* 0xfffffffc00f08947 */ /* 0x004fea000383ffff */
[----:B------:R-:W-:Y:S05]  /*b180*/  BRA `(.L_x_27) ;  /* 0xffffff6800387947 */ /* 0x000fea000383ffff */
.L_x_32:
[----:B-1----:R1:W2:Y:S02]  /*b190*/  SYNCS.PHASECHK.TRANS64.TRYWAIT P0, [R2+URZ+0xa0], R3 ;  /* 0x0000a003020075a7 */ /* 0x0022a400080011ff */
[----:B--2---:R-:W-:Y:S05]  /*b1a0*/  @!P0 NANOSLEEP.SYNCS 0x989680 ;  /* 0x009896800000895d */ /* 0x004fea0003900000 */
[----:B------:R-:W2:Y:S02]  /*b1b0*/  @!P0 SYNCS.PHASECHK.TRANS64 P0, [R2+URZ+0xa0], R3 ;  /* 0x0000a003020085a7 */ /* 0x000ea400080010ff */
[----:B--2---:R-:W-:Y:S05]  /*b1c0*/  @!P0 BRA `(.L_x_32) ;  /* 0xfffffffc00f08947 */ /* 0x004fea000383ffff */
[----:B------:R-:W-:Y:S05]  /*b1d0*/  BRA `(.L_x_127) ;  /* 0xffffff6800c87947 */ /* 0x000fea000383ffff */
.L_x_36:
[----:B----4-:R-:W-:-:S07]  /*b1e0*/  MOV R0, UR5 ;  /* 0x0000000500007c02 */ /* 0x010fce0008000f00 */
.L_x_128:
[----:B-1----:R1:W2:Y:S02]  /*b1f0*/  SYNCS.PHASECHK.TRANS64.TRYWAIT P0, [R0+URZ], R3 ;  /* 0x00000003000075a7 */ /* 0x0022a400080011ff */
[----:B--2---:R-:W-:Y:S05]  /*b200*/  @!P0 NANOSLEEP.SYNCS 0x989680 ;  /* 0x009896800000895d */ /* 0x004fea0003900000 */
[----:B------:R-:W2:Y:S02]  /*b210*/  @!P0 SYNCS.PHASECHK.TRANS64 P0, [R0+URZ], R3 ;  /* 0x00000003000085a7 */ /* 0x000ea400080010ff */
[----:B--2---:R-:W-:Y:S05]  /*b220*/  @!P0 BRA `(.L_x_128) ;  /* 0xfffffffc00f08947 */ /* 0x004fea000383ffff */
[----:B------:R-:W-:Y:S05]  /*b230*/  BRA `(.L_x_129) ;  /* 0xffffff7000387947 */ /* 0x000fea000383ffff */
.L_x_37:
[----:B----4-:R-:W-:-:S07]  /*b240*/  MOV R0, UR5 ;  /* 0x0000000500007c02 */ /* 0x010fce0008000f00 */
.L_x_130:
[----:B-1----:R1:W2:Y:S02]  /*b250*/  SYNCS.PHASECHK.TRANS64.TRYWAIT P0, [R0+URZ], R3 ;  /* 0x00000003000075a7 */ /* 0x0022a400080011ff */
[----:B--2---:R-:W-:Y:S05]  /*b260*/  @!P0 NANOSLEEP.SYNCS 0x989680 ;  /* 0x009896800000895d */ /* 0x004fea0003900000 */
[----:B------:R-:W2:Y:S02]  /*b270*/  @!P0 SYNCS.PHASECHK.TRANS64 P0, [R0+URZ], R3 ;  /* 0x00000003000085a7 */ /* 0x000ea400080010ff */
[----:B--2---:R-:W-:Y:S05]  /*b280*/  @!P0 BRA `(.L_x_130) ;  /* 0xfffffffc00f08947 */ /* 0x004fea000383ffff */
[----:B------:R-:W-:Y:S05]  /*b290*/  BRA `(.L_x_131) ;  /* 0xffffff7000447947 */ /* 0x000fea000383ffff */
.L_x_38:
[----:B----4-:R-:W-:-:S07]  /*b2a0*/  MOV R0, UR5 ;  /* 0x0000000500007c02 */ /* 0x010fce0008000f00 */
.L_x_132:
[----:B-1----:R1:W2:Y:S02]  /*b2b0*/  SYNCS.PHASECHK.TRANS64.TRYWAIT P0, [R0+URZ], R3 ;  /* 0x00000003000075a7 */ /* 0x0022a400080011ff */
[----:B--2---:R-:W-:Y:S05]  /*b2c0*/  @!P0 NANOSLEEP.SYNCS 0x989680 ;  /* 0x009896800000895d */ /* 0x004fea0003900000 */
[----:B------:R-:W2:Y:S02]  /*b2d0*/  @!P0 SYNCS.PHASECHK.TRANS64 P0, [R0+URZ], R3 ;  /* 0x00000003000085a7 */ /* 0x000ea400080010ff */
[----:B--2---:R-:W-:Y:S05]  /*b2e0*/  @!P0 BRA `(.L_x_132) ;  /* 0xfffffffc00f08947 */ /* 0x004fea000383ffff */
[----:B------:R-:W-:Y:S05]  /*b2f0*/  BRA `(.L_x_133) ;  /* 0xffffff7000507947 */ /* 0x000fea000383ffff */
.L_x_39:
[----:B----4-:R-:W-:-:S07]  /*b300*/  MOV R0, UR5 ;  /* 0x0000000500007c02 */ /* 0x010fce0008000f00 */
.L_x_134:
[----:B-1----:R1:W2:Y:S02]  /*b310*/  SYNCS.PHASECHK.TRANS64.TRYWAIT P0, [R0+URZ], R3 ;  /* 0x00000003000075a7 */ /* 0x0022a400080011ff */
[----:B--2---:R-:W-:Y:S05]  /*b320*/  @!P0 NANOSLEEP.SYNCS 0x989680 ;  /* 0x009896800000895d */ /* 0x004fea0003900000 */
[----:B------:R-:W2:Y:S02]  /*b330*/  @!P0 SYNCS.PHASECHK.TRANS64 P0, [R0+URZ], R3 ;  /* 0x00000003000085a7 */ /* 0x000ea400080010ff */
[----:B--2---:R-:W-:Y:S05]  /*b340*/  @!P0 BRA `(.L_x_134) ;  /* 0xfffffffc00f08947 */ /* 0x004fea000383ffff */
[----:B------:R-:W-:Y:S05]  /*b350*/  BRA `(.L_x_135) ;  /* 0xffffff70005c7947 */ /* 0x000fea000383ffff */
.L_x_42:
[----:B-1----:R1:W2:Y:S02]  /*b360*/  SYNCS.PHASECHK.TRANS64.TRYWAIT P0, [R0+URZ+0xe0], R5 ;  /* 0x0000e005000075a7 */ /* 0x0022a400080011ff */
[----:B--2---:R-:W-:Y:S05]  /*b370*/  @!P0 NANOSLEEP.SYNCS 0x989680 ;  /* 0x009896800000895d */ /* 0x004fea0003900000 */
[----:B------:R-:W2:Y:S02]  /*b380*/  @!P0 SYNCS.PHASECHK.TRANS64 P0, [R0+URZ+0xe0], R5 ;  /* 0x0000e005000085a7 */ /* 0x000ea400080010ff */
[----:B--2---:R-:W-:Y:S05]  /*b390*/  @!P0 BRA `(.L_x_42) ;  /* 0xfffffffc00f08947 */ /* 0x004fea000383ffff */
[----:B------:R-:W-:Y:S05]  /*b3a0*/  BRA `(.L_x_136) ;  /* 0xffffff7000b87947 */ /* 0x000fea000383ffff */
.L_x_43:
[----:B------:R-:W-:-:S07]  /*b3b0*/  MOV R0, UR5 ;  /* 0x0000000500007c02 */ /* 0x000fce0008000f00 */
.L_x_137:
[----:B-1----:R1:W2:Y:S02]  /*b3c0*/  SYNCS.PHASECHK.TRANS64.TRYWAIT P0, [R0+URZ+0xb0], R5 ;  /* 0x0000b005000075a7 */ /* 0x0022a400080011ff */
[----:B--2---:R-:W-:Y:S05]  /*b3d0*/  @!P0 NANOSLEEP.SYNCS 0x989680 ;  /* 0x009896800000895d */ /* 0x004fea0003900000 */
[----:B------:R-:W2:Y:S02]  /*b3e0*/  @!P0 SYNCS.PHASECHK.TRANS64 P0, [R0+URZ+0xb0], R5 ;  /* 0x0000b005000085a7 */ /* 0x000ea400080010ff */
[----:B--2---:R-:W-:Y:S05]  /*b3f0*/  @!P0 BRA `(.L_x_137) ;  /* 0xfffffffc00f08947 */ /* 0x004fea000383ffff */
[----:B------:R-:W-:Y:S05]  /*b400*/  BRA `(.L_x_138) ;  /* 0xffffff7000c87947 */ /* 0x000fea000383ffff */
.L_x_44:
[----:B-1----:R1:W2:Y:S02]  /*b410*/  SYNCS.PHASECHK.TRANS64.TRYWAIT P1, [R0+URZ+0xa0], R5 ;  /* 0x0000a005000075a7 */ /* 0x0022a400080211ff */
[----:B--2---:R-:W-:Y:S05]  /*b420*/  @!P1 NANOSLEEP.SYNCS 0x989680 ;  /* 0x009896800000995d */ /* 0x004fea0003900000 */
[----:B------:R-:W2:Y:S02]  /*b430*/  @!P1 SYNCS.PHASECHK.TRANS64 P1, [R0+URZ+0xa0], R5 ;  /* 0x0000a005000095a7 */ /* 0x000ea400080210ff */
[----:B--2---:R-:W-:Y:S05]  /*b440*/  @!P1 BRA `(.L_x_44) ;  /* 0xfffffffc00f09947 */ /* 0x004fea000383ffff */
[----:B------:R-:W-:Y:S05]  /*b450*/  BRA `(.L_x_139) ;  /* 0xffffff7000f87947 */ /* 0x000fea000383ffff */
.L_x_47:
[----:B------:R-:W-:-:S07]  /*b460*/  MOV R0, UR5 ;  /* 0x0000000500007c02 */ /* 0x000fce0008000f00 */
.L_x_140:
[----:B-1----:R1:W2:Y:S02]  /*b470*/  SYNCS.PHASECHK.TRANS64.TRYWAIT P0, [R0+URZ+0xb0], R3 ;  /* 0x0000b003000075a7 */ /* 0x0022a400080011ff */
[----:B--2---:R-:W-:Y:S05]  /*b480*/  @!P0 NANOSLEEP.SYNCS 0x989680 ;  /* 0x009896800000895d */ /* 0x004fea0003900000 */
[----:B------:R-:W2:Y:S02]  /*b490*/  @!P0 SYNCS.PHASECHK.TRANS64 P0, [R0+URZ+0xb0], R3 ;  /* 0x0000b003000085a7 */ /* 0x000ea400080010ff */
[----:B--2---:R-:W-:Y:S05]  /*b4a0*/  @!P0 BRA `(.L_x_140) ;  /* 0xfffffffc00f08947 */ /* 0x004fea000383ffff */
[----:B------:R-:W-:Y:S05]  /*b4b0*/  BRA `(.L_x_46) ;  /* 0xffffff74004c7947 */ /* 0x000fea000383ffff */
.L_x_54:
[----:B-1----:R1:W2:Y:S02]  /*b4c0*/  SYNCS.PHASECHK.TRANS64.TRYWAIT P1, [R0+URZ+0xa0], R5 ;  /* 0x0000a005000075a7 */ /* 0x0022a400080211ff */
[----:B--2---:R-:W-:Y:S05]  /*b4d0*/  @!P1 NANOSLEEP.SYNCS 0x989680 ;  /* 0x009896800000995d */ /* 0x004fea0003900000 */
[----:B------:R-:W2:Y:S02]  /*b4e0*/  @!P1 SYNCS.PHASECHK.TRANS64 P1, [R0+URZ+0xa0], R5 ;  /* 0x0000a005000095a7 */ /* 0x000ea400080210ff */
[----:B--2---:R-:W-:Y:S05]  /*b4f0*/  @!P1 BRA `(.L_x_54) ;  /* 0xfffffffc00f09947 */ /* 0x004fea000383ffff */
[----:B------:R-:W-:Y:S05]  /*b500*/  BRA `(.L_x_141) ;  /* 0xffffff7800ac7947 */ /* 0x000fea000383ffff */
.L_x_55:
[----:B------:R-:W-:-:S07]  /*b510*/  MOV R3, UR8 ;  /* 0x0000000800037c02 */ /* 0x000fce0008000f00 */
.L_x_142:
[----:B-1----:R1:W2:Y:S02]  /*b520*/  SYNCS.PHASECHK.TRANS64.TRYWAIT P0, [R3+URZ+0xd0], R0 ;  /* 0x0000d000030075a7 */ /* 0x0022a400080011ff */
[----:B--2---:R-:W-:Y:S05]  /*b530*/  @!P0 NANOSLEEP.SYNCS 0x989680 ;  /* 0x009896800000895d */ /* 0x004fea0003900000 */
[----:B------:R-:W2:Y:S02]  /*b540*/  @!P0 SYNCS.PHASECHK.TRANS64 P0, [R3+URZ+0xd0], R0 ;  /* 0x0000d000030085a7 */ /* 0x000ea400080010ff */
[----:B--2---:R-:W-:Y:S05]  /*b550*/  @!P0 BRA `(.L_x_142) ;  /* 0xfffffffc00f08947 */ /* 0x004fea000383ffff */
[----:B------:R-:W-:Y:S05]  /*b560*/  BRA `(.L_x_143) ;  /* 0xffffff7800e47947 */ /* 0x000fea000383ffff */
.L_x_58:
[----:B------:R-:W-:Y:S07]  /*b570*/  MOV R0, UR7 ;  /* 0x0000000700007c02 */ /* 0x000fee0008000f00 */
.L_x_144:
[----:B-1----:R1:W2:Y:S02]  /*b580*/  SYNCS.PHASECHK.TRANS64.TRYWAIT P0, [R0+URZ], R3 ;  /* 0x00000003000075a7 */ /* 0x0022a400080011ff */
[----:B--2---:R-:W-:Y:S05]  /*b590*/  @!P0 NANOSLEEP.SYNCS 0x989680 ;  /* 0x009896800000895d */ /* 0x004fea0003900000 */
[----:B------:R-:W2:Y:S02]  /*b5a0*/  @!P0 SYNCS.PHASECHK.TRANS64 P0, [R0+URZ], R3 ;  /* 0x00000003000085a7 */ /* 0x000ea400080010ff */
[----:B--2---:R-:W-:Y:S05]  /*b5b0*/  @!P0 BRA `(.L_x_144) ;  /* 0xfffffffc00f08947 */ /* 0x004fea000383ffff */
[----:B------:R-:W-:Y:S05]  /*b5c0*/  BRA `(.L_x_57) ;  /* 0xffffff7c00007947 */ /* 0x000fea000383ffff */
.L_x_61:
[----:B------:R-:W-:-:S07]  /*b5d0*/  MOV R0, UR5 ;  /* 0x0000000500007c02 */ /* 0x000fce0008000f00 */
.L_x_145:
[----:B--2---:R2:W3:Y:S02]  /*b5e0*/  SYNCS.PHASECHK.TRANS64.TRYWAIT P0, [R0+URZ], R3 ;  /* 0x00000003000075a7 */ /* 0x0044e400080011ff */
[----:B---3--:R-:W-:Y:S05]  /*b5f0*/  @!P0 NANOSLEEP.SYNCS 0x989680 ;  /* 0x009896800000895d */ /* 0x008fea0003900000 */
[----:B------:R-:W3:Y:S02]  /*b600*/  @!P0 SYNCS.PHASECHK.TRANS64 P0, [R0+URZ], R3 ;  /* 0x00000003000085a7 */ /* 0x000ee400080010ff */
[----:B---3--:R-:W-:Y:S05]  /*b610*/  @!P0 BRA `(.L_x_145) ;  /* 0xfffffffc00f08947 */ /* 0x008fea000383ffff */
[----:B------:R-:W-:Y:S05]  /*b620*/  BRA `(.L_x_146) ;  /* 0xffffff7c00b47947 */ /* 0x000fea000383ffff */
.L_x_62:
[----:B------:R-:W-:-:S07]  /*b630*/  MOV R0, UR7 ;  /* 0x0000000700007c02 */ /* 0x000fce0008000f00 */
.L_x_147:
[----:B--2---:R2:W3:Y:S02]  /*b640*/  SYNCS.PHASECHK.TRANS64.TRYWAIT P0, [R0+URZ], R3 ;  /* 0x00000003000075a7 */ /* 0x0044e400080011ff */
[----:B---3--:R-:W-:Y:S05]  /*b650*/  @!P0 NANOSLEEP.SYNCS 0x989680 ;  /* 0x009896800000895d */ /* 0x008fea0003900000 */
[----:B------:R-:W3:Y:S02]  /*b660*/  @!P0 SYNCS.PHASECHK.TRANS64 P0, [R0+URZ], R3 ;  /* 0x00000003000085a7 */ /* 0x000ee400080010ff */
[----:B---3--:R-:W-:Y:S05]  /*b670*/  @!P0 BRA `(.L_x_147) ;  /* 0xfffffffc00f08947 */ /* 0x008fea000383ffff */
[----:B------:R-:W-:Y:S05]  /*b680*/  BRA `(.L_x_148) ;  /* 0xffffff7c00c07947 */ /* 0x000fea000383ffff */
.L_x_67:
[----:B--2---:R2:W3:Y:S02]  /*b690*/  SYNCS.PHASECHK.TRANS64.TRYWAIT P0, [R0+URZ+0xa0], R3 ;  /* 0x0000a003000075a7 */ /* 0x0044e400080011ff */
[----:B---3--:R-:W-:Y:S05]  /*b6a0*/  @!P0 NANOSLEEP.SYNCS 0x989680 ;  /* 0x009896800000895d */ /* 0x008fea0003900000 */
[----:B------:R-:W3:Y:S02]  /*b6b0*/  @!P0 SYNCS.PHASECHK.TRANS64 P0, [R0+URZ+0xa0], R3 ;  /* 0x0000a003000085a7 */ /* 0x000ee400080010ff */
[----:B---3--:R-:W-:Y:S05]  /*b6c0*/  @!P0 BRA `(.L_x_67) ;  /* 0xfffffffc00f08947 */ /* 0x008fea000383ffff */
[----:B------:R-:W-:Y:S05]  /*b6d0*/  BRA `(.L_x_149) ;  /* 0xffffff8000cc7947 */ /* 0x000fea000383ffff */
.L_x_70:
[----:B------:R-:W-:Y:S07]  /*b6e0*/  MOV R0, UR7 ;  /* 0x0000000700007c02 */ /* 0x000fee0008000f00 */
.L_x_150:
[----:B--2---:R2:W3:Y:S02]  /*b6f0*/  SYNCS.PHASECHK.TRANS64.TRYWAIT P0, [R0+URZ+0x98], R3 ;  /* 0x00009803000075a7 */ /* 0x0044e400080011ff */
[----:B---3--:R-:W-:Y:S05]  /*b700*/  @!P0 NANOSLEEP.SYNCS 0x989680 ;  /* 0x009896800000895d */ /* 0x008fea0003900000 */
[----:B------:R-:W3:Y:S02]  /*b710*/  @!P0 SYNCS.PHASECHK.TRANS64 P0, [R0+URZ+0x98], R3 ;  /* 0x00009803000085a7 */ /* 0x000ee400080010ff */
[----:B---3--:R-:W-:Y:S05]  /*b720*/  @!P0 BRA `(.L_x_150) ;  /* 0xfffffffc00f08947 */ /* 0x008fea000383ffff */
[----:B------:R-:W-:Y:S05]  /*b730*/  BRA `(.L_x_69) ;  /* 0xffffff8400ac7947 */ /* 0x000fea000383ffff */
.L_x_73:
[----:B------:R-:W-:Y:S07]  /*b740*/  MOV R3, UR7 ;  /* 0x0000000700037c02 */ /* 0x000fee0008000f00 */
.L_x_151:
[----:B-1----:R1:W2:Y:S02]  /*b750*/  SYNCS.PHASECHK.TRANS64.TRYWAIT P0, [R3+URZ+0x70], R12 ;  /* 0x0000700c030075a7 */ /* 0x0022a400080011ff */
[----:B--2---:R-:W-:Y:S05]  /*b760*/  @!P0 NANOSLEEP.SYNCS 0x989680 ;  /* 0x009896800000895d */ /* 0x004fea0003900000 */
[----:B------:R-:W2:Y:S02]  /*b770*/  @!P0 SYNCS.PHASECHK.TRANS64 P0, [R3+URZ+0x70], R12 ;  /* 0x0000700c030085a7 */ /* 0x000ea400080010ff */
[----:B--2---:R-:W-:Y:S05]  /*b780*/  @!P0 BRA `(.L_x_151) ;  /* 0xfffffffc00f08947 */ /* 0x004fea000383ffff */
[----:B------:R-:W-:Y:S05]  /*b790*/  BRA `(.L_x_152) ;  /* 0xffffff8800247947 */ /* 0x000fea000383ffff */
.L_x_74:
[----:B-1----:R-:W-:Y:S07]  /*b7a0*/  MOV R3, UR7 ;  /* 0x0000000700037c02 */ /* 0x002fee0008000f00 */
.L_x_153:
[----:B-1----:R1:W2:Y:S02]  /*b7b0*/  SYNCS.PHASECHK.TRANS64.TRYWAIT P0, [R3+URZ+0x78], R12 ;  /* 0x0000780c030075a7 */ /* 0x0022a400080011ff */
[----:B--2---:R-:W-:Y:S05]  /*b7c0*/  @!P0 NANOSLEEP.SYNCS 0x989680 ;  /* 0x009896800000895d */ /* 0x004fea0003900000 */
[----:B------:R-:W2:Y:S02]  /*b7d0*/  @!P0 SYNCS.PHASECHK.TRANS64 P0, [R3+URZ+0x78], R12 ;  /* 0x0000780c030085a7 */ /* 0x000ea400080010ff */
[----:B--2---:R-:W-:Y:S05]  /*b7e0*/  @!P0 BRA `(.L_x_153) ;  /* 0xfffffffc00f08947 */ /* 0x004fea000383ffff */
[----:B------:R-:W-:Y:S05]  /*b7f0*/  BRA `(.L_x_154) ;  /* 0xffffff8800607947 */ /* 0x000fea000383ffff */
.L_x_75:
[----:B-1----:R-:W-:Y:S07]  /*b800*/  MOV R3, UR7 ;  /* 0x0000000700037c02 */ /* 0x002fee0008000f00 */
.L_x_155:
[----:B-1----:R1:W2:Y:S02]  /*b810*/  SYNCS.PHASECHK.TRANS64.TRYWAIT P0, [R3+URZ+0x80], R12 ;  /* 0x0000800c030075a7 */ /* 0x0022a400080011ff */
[----:B--2---:R-:W-:Y:S05]  /*b820*/  @!P0 NANOSLEEP.SYNCS 0x989680 ;  /* 0x009896800000895d */ /* 0x004fea0003900000 */
[----:B------:R-:W2:Y:S02]  /*b830*/  @!P0 SYNCS.PHASECHK.TRANS64 P0, [R3+URZ+0x80], R12 ;  /* 0x0000800c030085a7 */ /* 0x000ea400080010ff */
[----:B--2---:R-:W-:Y:S05]  /*b840*/  @!P0 BRA `(.L_x_155) ;  /* 0xfffffffc00f08947 */ /* 0x004fea000383ffff */
[----:B------:R-:W-:Y:S05]  /*b850*/  BRA `(.L_x_156) ;  /* 0xffffff8800a87947 */ /* 0x000fea000383ffff */
.L_x_76:
[----:B------:R-:W-:Y:S07]  /*b860*/  MOV R3, UR7 ;  /* 0x0000000700037c02 */ /* 0x000fee0008000f00 */
.L_x_157:
[----:B-1----:R1:W2:Y:S02]  /*b870*/  SYNCS.PHASECHK.TRANS64.TRYWAIT P0, [R3+URZ+0x88], R12 ;  /* 0x0000880c030075a7 */ /* 0x0022a400080011ff */
[----:B--2---:R-:W-:Y:S05]  /*b880*/  @!P0 NANOSLEEP.SYNCS 0x989680 ;  /* 0x009896800000895d */ /* 0x004fea0003900000 */
[----:B------:R-:W2:Y:S02]  /*b890*/  @!P0 SYNCS.PHASECHK.TRANS64 P0, [R3+URZ+0x88], R12 ;  /* 0x0000880c030085a7 */ /* 0x000ea400080010ff */
[----:B--2---:R-:W-:Y:S05]  /*b8a0*/  @!P0 BRA `(.L_x_157) ;  /* 0xfffffffc00f08947 */ /* 0x004fea000383ffff */
[----:B------:R-:W-:Y:S05]  /*b8b0*/  BRA `(.L_x_158) ;  /* 0xffffff8c00307947 */ /* 0x000fea000383ffff */
.L_x_78:
[----:B------:R-:W-:-:S07]  /*b8c0*/  MOV R0, UR7 ;  /* 0x0000000700007c02 */ /* 0x000fce0008000f00 */
.L_x_159:
[----:B-1----:R1:W3:Y:S02]  /*b8d0*/  SYNCS.PHASECHK.TRANS64.TRYWAIT P0, [R0+URZ+0x70], R3 ;  /* 0x00007003000075a7 */ /* 0x0022e400080011ff */
[----:B---3--:R-:W-:Y:S05]  /*b8e0*/  @!P0 NANOSLEEP.SYNCS 0x989680 ;  /* 0x009896800000895d */ /* 0x008fea0003900000 */
[----:B------:R-:W3:Y:S02]  /*b8f0*/  @!P0 SYNCS.PHASECHK.TRANS64 P0, [R0+URZ+0x70], R3 ;  /* 0x00007003000085a7 */ /* 0x000ee400080010ff */
[----:B---3--:R-:W-:Y:S05]  /*b900*/  @!P0 BRA `(.L_x_159) ;  /* 0xfffffffc00f08947 */ /* 0x008fea000383ffff */
[----:B------:R-:W-:Y:S05]  /*b910*/  BRA `(.L_x_160) ;  /* 0xffffff8c00a07947 */ /* 0x000fea000383ffff */
.L_x_79:
[----:B-1----:R-:W-:-:S07]  /*b920*/  MOV R0, UR7 ;  /* 0x0000000700007c02 */ /* 0x002fce0008000f00 */
.L_x_161:
[----:B-1----:R1:W3:Y:S02]  /*b930*/  SYNCS.PHASECHK.TRANS64.TRYWAIT P0, [R0+URZ+0x78], R3 ;  /* 0x00007803000075a7 */ /* 0x0022e400080011ff */
[----:B---3--:R-:W-:Y:S05]  /*b940*/  @!P0 NANOSLEEP.SYNCS 0x989680 ;  /* 0x009896800000895d */ /* 0x008fea0003900000 */
[----:B------:R-:W3:Y:S02]  /*b950*/  @!P0 SYNCS.PHASECHK.TRANS64 P0, [R0+URZ+0x78], R3 ;  /* 0x00007803000085a7 */ /* 0x000ee400080010ff */
[----:B---3--:R-:W-:Y:S05]  /*b960*/  @!P0 BRA `(.L_x_161) ;  /* 0xfffffffc00f08947 */ /* 0x008fea000383ffff */
[----:B------:R-:W-:Y:S05]  /*b970*/  BRA `(.L_x_162) ;  /* 0xffffff8c00907947 */ /* 0x000fea000383ffff */
.L_x_80:
[----:B-1----:R-:W-:-:S07]  /*b980*/  MOV R0, UR7 ;  /* 0x0000000700007c02 */ /* 0x002fce0008000f00 */
.L_x_163:
[----:B-1----:R1:W3:Y:S02]  /*b990*/  SYNCS.PHASECHK.TRANS64.TRYWAIT P0, [R0+URZ+0x80], R3 ;  /* 0x00008003000075a7 */ /* 0x0022e400080011ff */
[----:B---3--:R-:W-:Y:S05]  /*b9a0*/  @!P0 NANOSLEEP.SYNCS 0x989680 ;  /* 0x009896800000895d */ /* 0x008fea0003900000 */
[----:B------:R-:W3:Y:S02]  /*b9b0*/  @!P0 SYNCS.PHASECHK.TRANS64 P0, [R0+URZ+0x80], R3 ;  /* 0x00008003000085a7 */ /* 0x000ee400080010ff */
[----:B---3--:R-:W-:Y:S05]  /*b9c0*/  @!P0 BRA `(.L_x_163) ;  /* 0xfffffffc00f08947 */ /* 0x008fea000383ffff */
[----:B------:R-:W-:Y:S05]  /*b9d0*/  BRA `(.L_x_164) ;  /* 0xffffff8c00807947 */ /* 0x000fea000383ffff */
.L_x_82:
[----:B--2---:R2:W4:Y:S02]  /*b9e0*/  SYNCS.PHASECHK.TRANS64.TRYWAIT P0, [R0+URZ+0xa0], R3 ;  /* 0x0000a003000075a7 */ /* 0x00452400080011ff */
[----:B----4-:R-:W-:Y:S05]  /*b9f0*/  @!P0 NANOSLEEP.SYNCS 0x989680 ;  /* 0x009896800000895d */ /* 0x010fea0003900000 */
[----:B------:R-:W4:Y:S02]  /*ba00*/  @!P0 SYNCS.PHASECHK.TRANS64 P0, [R0+URZ+0xa0], R3 ;  /* 0x0000a003000085a7 */ /* 0x000f2400080010ff */
[----:B----4-:R-:W-:Y:S05]  /*ba10*/  @!P0 BRA `(.L_x_82) ;  /* 0xfffffffc00f08947 */ /* 0x010fea000383ffff */
[----:B------:R-:W-:Y:S05]  /*ba20*/  BRA `(.L_x_165) ;  /* 0xffffff90004c7947 */ /* 0x000fea000383ffff */
.L_x_93:
[----:B-1----:R1:W3:Y:S02]  /*ba30*/  SYNCS.PHASECHK.TRANS64.TRYWAIT P1, [R3+URZ+0x50], R0 ;  /* 0x00005000030075a7 */ /* 0x0022e400080211ff */
[----:B---3--:R-:W-:Y:S05]  /*ba40*/  @!P1 NANOSLEEP.SYNCS 0x989680 ;  /* 0x009896800000995d */ /* 0x008fea0003900000 */
[----:B------:R-:W3:Y:S02]  /*ba50*/  @!P1 SYNCS.PHASECHK.TRANS64 P1, [R3+URZ+0x50], R0 ;  /* 0x00005000030095a7 */ /* 0x000ee400080210ff */
[----:B---3--:R-:W-:Y:S05]  /*ba60*/  @!P1 BRA `(.L_x_93) ;  /* 0xfffffffc00f09947 */ /* 0x008fea000383ffff */
[----:B------:R-:W-:Y:S05]  /*ba70*/  BRA `(.L_x_92) ;  /* 0xffffff9c00747947 */ /* 0x000fea000383ffff */
.L_x_95:
[----:B---3--:R3:W4:Y:S02]  /*ba80*/  SYNCS.PHASECHK.TRANS64.TRYWAIT P0, [R108+URZ+0xc0], R5 ;  /* 0x0000c0056c0075a7 */ /* 0x00872400080011ff */
[----:B----4-:R-:W-:Y:S05]  /*ba90*/  @!P0 NANOSLEEP.SYNCS 0x989680 ;  /* 0x009896800000895d */ /* 0x010fea0003900000 */
[----:B------:R-:W4:Y:S02]  /*baa0*/  @!P0 SYNCS.PHASECHK.TRANS64 P0, [R108+URZ+0xc0], R5 ;  /* 0x0000c0056c0085a7 */ /* 0x000f2400080010ff */
[----:B----4-:R-:W-:Y:S05]  /*bab0*/  @!P0 BRA `(.L_x_95) ;  /* 0xfffffffc00f08947 */ /* 0x010fea000383ffff */
[----:B------:R-:W-:Y:S05]  /*bac0*/  BRA `(.L_x_94) ;  /* 0xffffff9c00d07947 */ /* 0x000fea000383ffff */
.L_x_103:
[----:B--2---:R2:W3:Y:S02]  /*bad0*/  SYNCS.PHASECHK.TRANS64.TRYWAIT P0, [R118+URZ+0x50], R3 ;  /* 0x00005003760075a7 */ /* 0x0044e400080011ff */
[----:B---3--:R-:W-:Y:S05]  /*bae0*/  @!P0 NANOSLEEP.SYNCS 0x989680 ;  /* 0x009896800000895d */ /* 0x008fea0003900000 */
[----:B------:R-:W3:Y:S02]  /*baf0*/  @!P0 SYNCS.PHASECHK.TRANS64 P0, [R118+URZ+0x50], R3 ;  /* 0x00005003760085a7 */ /* 0x000ee400080010ff */
[----:B---3--:R-:W-:Y:S05]  /*bb00*/  @!P0 BRA `(.L_x_103) ;  /* 0xfffffffc00f08947 */ /* 0x008fea000383ffff */
[----:B------:R-:W-:Y:S05]  /*bb10*/  BRA `(.L_x_102) ;  /* 0xffffffb000d47947 */ /* 0x000fea000383ffff */
.L_x_111:
[----:B--2---:R2:W3:Y:S02]  /*bb20*/  SYNCS.PHASECHK.TRANS64.TRYWAIT P0, [R0+URZ+0x50], R7 ;  /* 0x00005007000075a7 */ /* 0x0044e400080011ff */
[----:B---3--:R-:W-:Y:S05]  /*bb30*/  @!P0 NANOSLEEP.SYNCS 0x989680 ;  /* 0x009896800000895d */ /* 0x008fea0003900000 */
[----:B------:R-:W3:Y:S02]  /*bb40*/  @!P0 SYNCS.PHASECHK.TRANS64 P0, [R0+URZ+0x50], R7 ;  /* 0x00005007000085a7 */ /* 0x000ee400080010ff */
[----:B---3--:R-:W-:Y:S05]  /*bb50*/  @!P0 BRA `(.L_x_111) ;  /* 0xfffffffc00f08947 */ /* 0x008fea000383ffff */
[----:B------:R-:W-:Y:S05]  /*bb60*/  BRA `(.L_x_110) ;  /* 0xffffffc800287947 */ /* 0x000fea000383ffff */
.L_x_119:
[----:B--2---:R2:W3:Y:S02]  /*bb70*/  SYNCS.PHASECHK.TRANS64.TRYWAIT P0, [R0+URZ+0x50], R5 ;  /* 0x00005005000075a7 */ /* 0x0044e400080011ff */
[----:B---3--:R-:W-:Y:S05]  /*bb80*/  @!P0 NANOSLEEP.SYNCS 0x989680 ;  /* 0x009896800000895d */ /* 0x008fea0003900000 */
[----:B------:R-:W3:Y:S02]  /*bb90*/  @!P0 SYNCS.PHASECHK.TRANS64 P0, [R0+URZ+0x50], R5 ;  /* 0x00005005000085a7 */ /* 0x000ee400080010ff */
[----:B---3--:R-:W-:Y:S05]  /*bba0*/  @!P0 BRA `(.L_x_119) ;  /* 0xfffffffc00f08947 */ /* 0x008fea000383ffff */
[----:B------:R-:W-:Y:S05]  /*bbb0*/  BRA `(.L_x_118) ;  /* 0xffffffdc00887947 */ /* 0x000fea000383ffff */
        .weak           $__internal_0_$__cuda_sm10x_tcgen05_guardrail_trap_col_being_dealloced_not_returned_by_alloc
        .type           $__internal_0_$__cuda_sm10x_tcgen05_guardrail_trap_col_being_dealloced_not_returned_by_alloc,@function
        .size           $__internal_0_$__cuda_sm10x_tcgen05_guardrail_trap_col_being_dealloced_not_returned_by_alloc,($__internal_1_$__cuda_sm10x_tcgen05_guardrail_trap_phase_invalid_during_alloc - $__internal_0_$__cuda_sm10x_tcgen05_guardrail_trap_col_being_dealloced_not_returned_by_alloc)
$__internal_0_$__cuda_sm10x_tcgen05_guardrail_trap_col_being_dealloced_not_returned_by_alloc:
[----:B------:R-:W-:Y:S05]  /*bbc0*/  BPT.TRAP 0x1 ;  /* 0x000000040000795c */ /* 0x000fea0000300000 */
[----:B------:R-:W-:-:S04]  /*bbd0*/  HFMA2 R3, -RZ, RZ, 0, 0 ;  /* 0x00000000ff037431 */ /* 0x000fc800000001ff */
[----:B------:R-:W-:Y:S05]  /*bbe0*/  RET.REL.NODEC R2 `(_ZN7cutlass13device_kernelINS_4gemm6kernel13GemmUniversalIN4cute5tupleIJiiiiEEENS1_10collective13CollectiveMmaINS1_35MainloopSm100TmaUmmaWarpSpecializedILi5ELi2ELi2ENS5_IJNS4_1CILi1EEESB_SB_EEEEENS5_IJNSA_ILi128EEENSA_ILi256EEENSA_ILi64EEEEEEaNS5_IJlSB_lEEEaSI_NS4_8TiledMMAINS4_8MMA_AtomIJNS4_15SM100_MMA_S8_SSIaaiLi128ELi256ELNS4_4UMMA5MajorE0ELSN_0ELNSM_8SaturateE0EEEEEENS4_6LayoutISC_NS5_IJNSA_ILi0EEESS_SS_EEEEENS5_IJNS4_10UnderscoreESV_SV_EEEEENS4_13SM90_TMA_LOADENS4_14ComposedLayoutINS4_7SwizzleILi2ELi4ELi3EEENS4_18smem_ptr_flag_bitsILi8EEENSR_INS5_IJNSA_ILi8EEESG_EEENS5_IJSG_SB_EEEEEEEvNS4_8identityESY_S18_vS19_EENS_8epilogue10collective18CollectiveEpilogueINS1B_23Sm100TmaWarpSpecializedILi4ELi2ELi64ELb0ELb0EEEJSH_NS5_IJNSR_ISE_SB_EENSR_ISG_SB_EEEEEaSI_aSI_NS1B_6fusion15FusionCallbacksIS1F_NS1J_17LinearCombinationIaiaiLNS_15FloatRoundStyleE2EEESH_S1I_JEEENS4_5SM1004TMEM4LOAD26SM100_TMEM_LOAD_32dp32b64xESY_S18_NS4_39AutoVectorizingCopyWithAssumedAlignmentILi128EEENS4_14SM90_TMA_STOREES18_S1U_S1U_EEEvvEEEEvNT_6ParamsE) ;  /* 0xffffff4402047950 */ /* 0x000fea0003c3ffff */
        .weak           $__internal_1_$__cuda_sm10x_tcgen05_guardrail_trap_phase_invalid_during_alloc
        .type           $__internal_1_$__cuda_sm10x_tcgen05_guardrail_trap_phase_invalid_during_alloc,@function
        .size           $__internal_1_$__cuda_sm10x_tcgen05_guardrail_trap_phase_invalid_during_alloc,($__internal_2_$__cuda_sm10x_tcgen05_guardrail_trap_unallocated_columns_being_dealloced - $__internal_1_$__cuda_sm10x_tcgen05_guardrail_trap_phase_invalid_during_alloc)
$__internal_1_$__cuda_sm10x_tcgen05_guardrail_trap_phase_invalid_during_alloc:
[----:B------:R-:W-:Y:S05]  /*bbf0*/  BPT.TRAP 0x1 ;  /* 0x000000040000795c */ /* 0x000fea0000300000 */
[----:B------:R-:W-:-:S04]  /*bc00*/  MOV R3, 0x0 ;  /* 0x0000000000037802 */ /* 0x000fc80000000f00 */
[----:B------:R-:W-:Y:S05]  /*bc10*/  RET.REL.NODEC R2 `(_ZN7cutlass13device_kernelINS_4gemm6kernel13GemmUniversalIN4cute5tupleIJiiiiEEENS1_10collective13CollectiveMmaINS1_35MainloopSm100TmaUmmaWarpSpecializedILi5ELi2ELi2ENS5_IJNS4_1CILi1EEESB_SB_EEEEENS5_IJNSA_ILi128EEENSA_ILi256EEENSA_ILi64EEEEEEaNS5_IJlSB_lEEEaSI_NS4_8TiledMMAINS4_8MMA_AtomIJNS4_15SM100_MMA_S8_SSIaaiLi128ELi256ELNS4_4UMMA5MajorE0ELSN_0ELNSM_8SaturateE0EEEEEENS4_6LayoutISC_NS5_IJNSA_ILi0EEESS_SS_EEEEENS5_IJNS4_10UnderscoreESV_SV_EEEEENS4_13SM90_TMA_LOADENS4_14ComposedLayoutINS4_7SwizzleILi2ELi4ELi3EEENS4_18smem_ptr_flag_bitsILi8EEENSR_INS5_IJNSA_ILi8EEESG_EEENS5_IJSG_SB_EEEEEEEvNS4_8identityESY_S18_vS19_EENS_8epilogue10collective18CollectiveEpilogueINS1B_23Sm100TmaWarpSpecializedILi4ELi2ELi64ELb0ELb0EEEJSH_NS5_IJNSR_ISE_SB_EENSR_ISG_SB_EEEEEaSI_aSI_NS1B_6fusion15FusionCallbacksIS1F_NS1J_17LinearCombinationIaiaiLNS_15FloatRoundStyleE2EEESH_S1I_JEEENS4_5SM1004TMEM4LOAD26SM100_TMEM_LOAD_32dp32b64xESY_S18_NS4_39AutoVectorizingCopyWithAssumedAlignmentILi128EEENS4_14SM90_TMA_STOREES18_S1U_S1U_EEEvvEEEEvNT_6ParamsE) ;  /* 0xffffff4002f87950 */ /* 0x000fea0003c3ffff */
        .weak           $__internal_2_$__cuda_sm10x_tcgen05_guardrail_trap_unallocated_columns_being_dealloced
        .type           $__internal_2_$__cuda_sm10x_tcgen05_guardrail_trap_unallocated_columns_being_dealloced,@function
        .size           $__internal_2_$__cuda_sm10x_tcgen05_guardrail_trap_unallocated_columns_being_dealloced,(.L_x_167 - $__internal_2_$__cuda_sm10x_tcgen05_guardrail_trap_unallocated_columns_being_dealloced)
$__internal_2_$__cuda_sm10x_tcgen05_guardrail_trap_unallocated_columns_being_dealloced:
[----:B------:R-:W-:Y:S05]  /*bc20*/  BPT.TRAP 0x1 ;  /* 0x000000040000795c */ /* 0x000fea0000300000 */
[----:B------:R-:W-:-:S04]  /*bc30*/  HFMA2 R3, -RZ, RZ, 0, 0 ;  /* 0x00000000ff037431 */ /* 0x000fc800000001ff */
[----:B------:R-:W-:Y:S05]  /*bc40*/  RET.REL.NODEC R2 `(_ZN7cutlass13device_kernelINS_4gemm6kernel13GemmUniversalIN4cute5tupleIJiiiiEEENS1_10collective13CollectiveMmaINS1_35MainloopSm100TmaUmmaWarpSpecializedILi5ELi2ELi2ENS5_IJNS4_1CILi1EEESB_SB_EEEEENS5_IJNSA_ILi128EEENSA_ILi256EEENSA_ILi64EEEEEEaNS5_IJlSB_lEEEaSI_NS4_8TiledMMAINS4_8MMA_AtomIJNS4_15SM100_MMA_S8_SSIaaiLi128ELi256ELNS4_4UMMA5MajorE0ELSN_0ELNSM_8SaturateE0EEEEEENS4_6LayoutISC_NS5_IJNSA_ILi0EEESS_SS_EEEEENS5_IJNS4_10UnderscoreESV_SV_EEEEENS4_13SM90_TMA_LOADENS4_14ComposedLayoutINS4_7SwizzleILi2ELi4ELi3EEENS4_18smem_ptr_flag_bitsILi8EEENSR_INS5_IJNSA_ILi8EEESG_EEENS5_IJSG_SB_EEEEEEEvNS4_8identityESY_S18_vS19_EENS_8epilogue10collective18CollectiveEpilogueINS1B_23Sm100TmaWarpSpecializedILi4ELi2ELi64ELb0ELb0EEEJSH_NS5_IJNSR_ISE_SB_EENSR_ISG_SB_EEEEEaSI_aSI_NS1B_6fusion15FusionCallbacksIS1F_NS1J_17LinearCombinationIaiaiLNS_15FloatRoundStyleE2EEESH_S1I_JEEENS4_5SM1004TMEM4LOAD26SM100_TMEM_LOAD_32dp32b64xESY_S18_NS4_39AutoVectorizingCopyWithAssumedAlignmentILi128EEENS4_14SM90_TMA_STOREES18_S1U_S1U_EEEvvEEEEvNT_6ParamsE) ;  /* 0xffffff4002ec7950 */ /* 0x000fea0003c3ffff */
.L_x_166:
[----:B------:R-:W-:-:S00]  /*bc50*/  BRA `(.L_x_166) ;  /* 0xfffffffc00fc7947 */ /* 0x000fc0000383ffff */
[----:B------:R-:W-:-:S00]  /*bc60*/  NOP ;  /* 0x0000000000007918 */ /* 0x000fc00000000000 */
        /* <DEDUP_REMOVED lines=9> */
.L_x_167:


//--------------------- .nv.global.init           --------------------------
	.section	.nv.global.init,"aw",@progbits
.nv.global.init:
	.type		$str$27,@object
	.size		$str$27,($str$28 - $str$27)
$str$27:
        /*0000*/ 	.byte	0x28, 0x61, 0x64, 0x64, 0x72, 0x65, 0x73, 0x73, 0x20, 0x26, 0x20, 0x6d, 0x61, 0x73, 0x6b, 0x29
        /*0010*/ 	.byte	0x20, 0x3d, 0x3d, 0x20, 0x30, 0x00
	.type		$str$28,@object
	.size		$str$28,($str$26 - $str$28)
$str$28:
        /*0016*/ 	.byte	0x2f, 0x74, 0x6d, 0x70, 0x2f, 0x63, 0x75, 0x74, 0x6c, 0x61, 0x73, 0x73, 0x5f, 0x73, 0x77, 0x65
        /*0026*/ 	.byte	0x65, 0x70, 0x5f, 0x73, 0x72, 0x63, 0x2f, 0x69, 0x6e, 0x63, 0x6c, 0x75, 0x64, 0x65, 0x2f, 0x63
        /*0036*/ 	.byte	0x75, 0x74, 0x65, 0x2f, 0x70, 0x6f, 0x69, 0x6e, 0x74, 0x65, 0x72, 0x5f, 0x66, 0x6c, 0x61, 0x67
        /*0046*/ 	.byte	0x67, 0x65, 0x64, 0x2e, 0x68, 0x70, 0x70, 0x00
	.type		$str$26,@object
	.size		$str$26,($str$25 - $str$26)
$str$26:
        /*004e*/ 	.byte	0x2f, 0x74, 0x6d, 0x70, 0x2f, 0x63, 0x75, 0x74, 0x6c, 0x61, 0x73, 0x73, 0x5f, 0x73, 0x77, 0x65
        /*005e*/ 	.byte	0x65, 0x70, 0x5f, 0x73, 0x72, 0x63, 0x2f, 0x69, 0x6e, 0x63, 0x6c, 0x75, 0x64, 0x65, 0x2f, 0x63
        /*006e*/ 	.byte	0x75, 0x74, 0x65, 0x2f, 0x61, 0x74, 0x6f, 0x6d, 0x2f, 0x63, 0x6f, 0x70, 0x79, 0x5f, 0x74, 0x72
        /*007e*/ 	.byte	0x61, 0x69, 0x74, 0x73, 0x5f, 0x73, 0x6d, 0x31, 0x30, 0x30, 0x2e, 0x68, 0x70, 0x70, 0x00
	.type		$str$25,@object
	.size		$str$25,(__unnamed_1 - $str$25)
$str$25:
        /*008d*/ 	.byte	0x28, 0x28, 0x75, 0x69, 0x6e, 0x74, 0x33, 0x32, 0x5f, 0x74, 0x28, 0x74, 0x68, 0x72, 0x65, 0x61
        /*009d*/ 	.byte	0x64, 0x49, 0x64, 0x78, 0x2e, 0x78, 0x29, 0x20, 0x2f, 0x20, 0x33, 0x32, 0x29, 0x20, 0x25, 0x20
        /*00ad*/ 	.byte	0x34, 0x29, 0x20, 0x3d, 0x3d, 0x20, 0x28, 0x28, 0x28, 0x74, 0x6d, 0x65, 0x6d, 0x5f, 0x61, 0x64
        /*00bd*/ 	.byte	0x64, 0x72, 0x20, 0x3e, 0x3e, 0x20, 0x31, 0x36, 0x29, 0x20, 0x2f, 0x20, 0x33, 0x32, 0x29, 0x20
        /*00cd*/ 	.byte	0x25, 0x20, 0x34, 0x29, 0x00
	.type		__unnamed_1,@object
	.size		__unnamed_1,(__unnamed_2 - __unnamed_1)
__unnamed_1:
        /*00d2*/ 	.byte	0x61, 0x75, 0x74, 0x6f, 0x20, 0x63, 0x75, 0x74, 0x65, 0x3a, 0x3a, 0x61, 0x73, 0x5f, 0x70, 0x6f
        /* <DEDUP_REMOVED lines=24> */
        /*0262*/ 	.byte	0x5d, 0x00
	.type		__unnamed_2,@object
	.size		__unnamed_2,(__unnamed_3 - __unnamed_2)
__unnamed_2:
        /* <DEDUP_REMOVED lines=26> */
	.type		__unnamed_3,@object
	.size		__unnamed_3,(.L_3 - __unnamed_3)
__unnamed_3:
        /* <DEDUP_REMOVED lines=42> */
        /*0696*/ 	.byte	0x43, 0x3c, 0x30, 0x3e, 0x3e, 0x3e, 0x3e, 0x5d, 0x00
.L_3:


//--------------------- .nv.shared._ZN7cutlass13device_kernelINS_4gemm6kernel13GemmUniversalIN4cute5tupleIJiiiiEEENS1_10collective13CollectiveMmaINS1_35MainloopSm100TmaUmmaWarpSpecializedILi5ELi2ELi2ENS5_IJNS4_1CILi1EEESB_SB_EEEEENS5_IJNSA_ILi128EEENSA_ILi256EEENSA_ILi64EEEEEEaNS5_IJlSB_lEEEaSI_NS4_8TiledMMAINS4_8MMA_AtomIJNS4_15SM100_MMA_S8_SSIaaiLi128ELi256ELNS4_4UMMA5MajorE0ELSN_0ELNSM_8SaturateE0EEEEEENS4_6LayoutISC_NS5_IJNSA_ILi0EEESS_SS_EEEEENS5_IJNS4_10UnderscoreESV_SV_EEEEENS4_13SM90_TMA_LOADENS4_14ComposedLayoutINS4_7SwizzleILi2ELi4ELi3EEENS4_18smem_ptr_flag_bitsILi8EEENSR_INS5_IJNSA_ILi8EEESG_EEENS5_IJSG_SB_EEEEEEEvNS4_8identityESY_S18_vS19_EENS_8epilogue10collective18CollectiveEpilogueINS1B_23Sm100TmaWarpSpecializedILi4ELi2ELi64ELb0ELb0EEEJSH_NS5_IJNSR_ISE_SB_EENSR_ISG_SB_EEEEEaSI_aSI_NS1B_6fusion15FusionCallbacksIS1F_NS1J_17LinearCombinationIaiaiLNS_15FloatRoundStyleE2EEESH_S1I_JEEENS4_5SM1004TMEM4LOAD26SM100_TMEM_LOAD_32dp32b64xESY_S18_NS4_39AutoVectorizingCopyWithAssumedAlignmentILi128EEENS4_14SM90_TMA_STOREES18_S1U_S1U_EEEvvEEEEvNT_6ParamsE --------------------------
	.section	.nv.shared._ZN7cutlass13device_kernelINS_4gemm6kernel13GemmUniversalIN4cute5tupleIJiiiiEEENS1_10collective13CollectiveMmaINS1_35MainloopSm100TmaUmmaWarpSpecializedILi5ELi2ELi2ENS5_IJNS4_1CILi1EEESB_SB_EEEEENS5_IJNSA_ILi128EEENSA_ILi256EEENSA_ILi64EEEEEEaNS5_IJlSB_lEEEaSI_NS4_8TiledMMAINS4_8MMA_AtomIJNS4_15SM100_MMA_S8_SSIaaiLi128ELi256ELNS4_4UMMA5MajorE0ELSN_0ELNSM_8SaturateE0EEEEEENS4_6LayoutISC_NS5_IJNSA_ILi0EEESS_SS_EEEEENS5_IJNS4_10UnderscoreESV_SV_EEEEENS4_13SM90_TMA_LOADENS4_14ComposedLayoutINS4_7SwizzleILi2ELi4ELi3EEENS4_18smem_ptr_flag_bitsILi8EEENSR_INS5_IJNSA_ILi8EEESG_EEENS5_IJSG_SB_EEEEEEEvNS4_8identityESY_S18_vS19_EENS_8epilogue10collective18CollectiveEpilogueINS1B_23Sm100TmaWarpSpecializedILi4ELi2ELi64ELb0ELb0EEEJSH_NS5_IJNSR_ISE_SB_EENSR_ISG_SB_EEEEEaSI_aSI_NS1B_6fusion15FusionCallbacksIS1F_NS1J_17LinearCombinationIaiaiLNS_15FloatRoundStyleE2EEESH_S1I_JEEENS4_5SM1004TMEM4LOAD26SM100_TMEM_LOAD_32dp32b64xESY_S18_NS4_39AutoVectorizingCopyWithAssumedAlignmentILi128EEENS4_14SM90_TMA_STOREES18_S1U_S1U_EEEvvEEEEvNT_6ParamsE,"aw",@nobits
	.sectionflags	@""
	.align	16
	.zero		1024


//--------------------- .nv.shared.reserved.0     --------------------------
	.section	.nv.shared.reserved.0,"aw",@nobits
	.weak		__nv_reservedSMEM_offset_0_alias
	.size		__nv_reservedSMEM_offset_0_alias, 0, 64
	.other		__nv_reservedSMEM_offset_0_alias,@"STO_CUDA_RESERVED_SHARED STV_DEFAULT"
__nv_reservedSMEM_offset_0_alias:
	.zero		0
.nv.shared.reserved.0:
	.zero		64
	.weak		__nv_reservedSMEM_tcgen05_partition
	.type		__nv_reservedSMEM_tcgen05_partition,@object
	.size		__nv_reservedSMEM_tcgen05_partition,(.L_0 - __nv_reservedSMEM_tcgen05_partition)
__nv_reservedSMEM_tcgen05_partition:
	.zero		32
.L_0:


//--------------------- .nv.global                --------------------------
	.section	.nv.global,"aw",@nobits
.nv.global:
	.type		_ZN40_INTERNAL_18d2e392_4_k_cu_d02788a4_233014cute1_E,@object
	.size		_ZN40_INTERNAL_18d2e392_4_k_cu_d02788a4_233014cute1_E,(_ZN40_INTERNAL_18d2e392_4_k_cu_d02788a4_233014cuda3std3__45__cpo6cbeginE - _ZN40_INTERNAL_18d2e392_4_k_cu_d02788a4_233014cute1_E)
_ZN40_INTERNAL_18d2e392_4_k_cu_d02788a4_233014cute1_E:
	.zero		1
	.type		_ZN40_INTERNAL_18d2e392_4_k_cu_d02788a4_233014cuda3std3__45__cpo6cbeginE,@object
	.size		_ZN40_INTERNAL_18d2e392_4_k_cu_d02788a4_233014cuda3std3__45__cpo6cbeginE,(_ZN40_INTERNAL_18d2e392_4_k_cu_d02788a4_233014cuda3std3__48in_placeE - _ZN40_INTERNAL_18d2e392_4_k_cu_d02788a4_233014cuda3std3__45__cpo6cbeginE)
_ZN40_INTERNAL_18d2e392_4_k_cu_d02788a4_233014cuda3std3__45__cpo6cbeginE:
	.zero		1
	.type		_ZN40_INTERNAL_18d2e392_4_k_cu_d02788a4_233014cuda3std3__48in_placeE,@object
	.size		_ZN40_INTERNAL_18d2e392_4_k_cu_d02788a4_233014cuda3std3__48in_placeE,(_ZN40_INTERNAL_18d2e392_4_k_cu_d02788a4_233014cuda3std6ranges3__45__cpo9iter_moveE - _ZN40_INTERNAL_18d2e392_4_k_cu_d02788a4_233014cuda3std3__48in_placeE)
_ZN40_INTERNAL_18d2e392_4_k_cu_d02788a4_233014cuda3std3__48in_placeE:
	.zero		1
	.type		_ZN40_INTERNAL_18d2e392_4_k_cu_d02788a4_233014cuda3std6ranges3__45__cpo9iter_moveE,@object
	.size		_ZN40_INTERNAL_18d2e392_4_k_cu_d02788a4_233014cuda3std6ranges3__45__cpo9iter_moveE,(_ZN40_INTERNAL_18d2e392_4_k_cu_d02788a4_233014cuda3std3__45__cpo5beginE - _ZN40_INTERNAL_18d2e392_4_k_cu_d02788a4_233014cuda3std6ranges3__45__cpo9iter_moveE)
_ZN40_INTERNAL_18d2e392_4_k_cu_d02788a4_233014cuda3std6ranges3__45__cpo9iter_moveE:
	.zero		1
	.type		_ZN40_INTERNAL_18d2e392_4_k_cu_d02788a4_233014cuda3std3__45__cpo5beginE,@object
	.size		_ZN40_INTERNAL_18d2e392_4_k_cu_d02788a4_233014cuda3std3__45__cpo5beginE,(_ZN40_INTERNAL_18d2e392_4_k_cu_d02788a4_233014cuda3std3__442_GLOBAL__N__18d2e392_4_k_cu_d02788a4_233016ignoreE - _ZN40_INTERNAL_18d2e392_4_k_cu_d02788a4_233014cuda3std3__45__cpo5beginE)
_ZN40_INTERNAL_18d2e392_4_k_cu_d02788a4_233014cuda3std3__45__cpo5beginE:
	.zero		1
	.type		_ZN40_INTERNAL_18d2e392_4_k_cu_d02788a4_233014cuda3std3__442_GLOBAL__N__18d2e392_4_k_cu_d02788a4_233016ignoreE,@object
	.size		_ZN40_INTERNAL_18d2e392_4_k_cu_d02788a4_233014cuda3std3__442_GLOBAL__N__18d2e392_4_k_cu_d02788a4_233016ignoreE,(_ZN40_INTERNAL_18d2e392_4_k_cu_d02788a4_233014cute7productE - _ZN40_INTERNAL_18d2e392_4_k_cu_d02788a4_233014cuda3std3__442_GLOBAL__N__18d2e392_4_k_cu_d02788a4_233016ignoreE)
_ZN40_INTERNAL_18d2e392_4_k_cu_d02788a4_233014cuda3std3__442_GLOBAL__N__18d2e392_4_k_cu_d02788a4_233016ignoreE:
	.zero		1
	.type		_ZN40_INTERNAL_18d2e392_4_k_cu_d02788a4_233014cute7productE,@object
	.size		_ZN40_INTERNAL_18d2e392_4_k_cu_d02788a4_233014cute7productE,(_ZN40_INTERNAL_18d2e392_4_k_cu_d02788a4_233014cuda3std3__45__cpo3endE - _ZN40_INTERNAL_18d2e392_4_k_cu_d02788a4_233014cute7productE)
_ZN40_INTERNAL_18d2e392_4_k_cu_d02788a4_233014cute7productE:
	.zero		1
	.type		_ZN40_INTERNAL_18d2e392_4_k_cu_d02788a4_233014cuda3std3__45__cpo3endE,@object
	.size		_ZN40_INTERNAL_18d2e392_4_k_cu_d02788a4_233014cuda3std3__45__cpo3endE,(_ZN40_INTERNAL_18d2e392_4_k_cu_d02788a4_233014cuda3std3__419piecewise_constructE - _ZN40_INTERNAL_18d2e392_4_k_cu_d02788a4_233014cuda3std3__45__cpo3endE)
_ZN40_INTERNAL_18d2e392_4_k_cu_d02788a4_233014cuda3std3__45__cpo3endE:
	.zero		1
	.type		_ZN40_INTERNAL_18d2e392_4_k_cu_d02788a4_233014cuda3std3__419piecewise_constructE,@object
	.size		_ZN40_INTERNAL_18d2e392_4_k_cu_d02788a4_233014cuda3std3__419piecewise_constructE,(_ZN40_INTERNAL_18d2e392_4_k_cu_d02788a4_233014cuda3std3__45__cpo4cendE - _ZN40_INTERNAL_18d2e392_4_k_cu_d02788a4_233014cuda3std3__419piecewise_constructE)
_ZN40_INTERNAL_18d2e392_4_k_cu_d02788a4_233014cuda3std3__419piecewise_constructE:
	.zero		1
	.type		_ZN40_INTERNAL_18d2e392_4_k_cu_d02788a4_233014cuda3std3__45__cpo4cendE,@object
	.size		_ZN40_INTERNAL_18d2e392_4_k_cu_d02788a4_233014cuda3std3__45__cpo4cendE,(_ZN40_INTERNAL_18d2e392_4_k_cu_d02788a4_233014cuda3std6ranges3__45__cpo4swapE - _ZN40_INTERNAL_18d2e392_4_k_cu_d02788a4_233014cuda3std3__45__cpo4cendE)
_ZN40_INTERNAL_18d2e392_4_k_cu_d02788a4_233014cuda3std3__45__cpo4cendE:
	.zero		1
	.type		_ZN40_INTERNAL_18d2e392_4_k_cu_d02788a4_233014cuda3std6ranges3__45__cpo4swapE,@object
	.size		_ZN40_INTERNAL_18d2e392_4_k_cu_d02788a4_233014cuda3std6ranges3__45__cpo4swapE,(.L_11 - _ZN40_INTERNAL_18d2e392_4_k_cu_d02788a4_233014cuda3std6ranges3__45__cpo4swapE)
_ZN40_INTERNAL_18d2e392_4_k_cu_d02788a4_233014cuda3std6ranges3__45__cpo4swapE:
	.zero		1
.L_11:


//--------------------- .nv.constant0._ZN7cutlass13device_kernelINS_4gemm6kernel13GemmUniversalIN4cute5tupleIJiiiiEEENS1_10collective13CollectiveMmaINS1_35MainloopSm100TmaUmmaWarpSpecializedILi5ELi2ELi2ENS5_IJNS4_1CILi1EEESB_SB_EEEEENS5_IJNSA_ILi128EEENSA_ILi256EEENSA_ILi64EEEEEEaNS5_IJlSB_lEEEaSI_NS4_8TiledMMAINS4_8MMA_AtomIJNS4_15SM100_MMA_S8_SSIaaiLi128ELi256ELNS4_4UMMA5MajorE0ELSN_0ELNSM_8SaturateE0EEEEEENS4_6LayoutISC_NS5_IJNSA_ILi0EEESS_SS_EEEEENS5_IJNS4_10UnderscoreESV_SV_EEEEENS4_13SM90_TMA_LOADENS4_14ComposedLayoutINS4_7SwizzleILi2ELi4ELi3EEENS4_18smem_ptr_flag_bitsILi8EEENSR_INS5_IJNSA_ILi8EEESG_EEENS5_IJSG_SB_EEEEEEEvNS4_8identityESY_S18_vS19_EENS_8epilogue10collective18CollectiveEpilogueINS1B_23Sm100TmaWarpSpecializedILi4ELi2ELi64ELb0ELb0EEEJSH_NS5_IJNSR_ISE_SB_EENSR_ISG_SB_EEEEEaSI_aSI_NS1B_6fusion15FusionCallbacksIS1F_NS1J_17LinearCombinationIaiaiLNS_15FloatRoundStyleE2EEESH_S1I_JEEENS4_5SM1004TMEM4LOAD26SM100_TMEM_LOAD_32dp32b64xESY_S18_NS4_39AutoVectorizingCopyWithAssumedAlignmentILi128EEENS4_14SM90_TMA_STOREES18_S1U_S1U_EEEvvEEEEvNT_6ParamsE --------------------------
	.section	.nv.constant0._ZN7cutlass13device_kernelINS_4gemm6kernel13GemmUniversalIN4cute5tupleIJiiiiEEENS1_10collective13CollectiveMmaINS1_35MainloopSm100TmaUmmaWarpSpecializedILi5ELi2ELi2ENS5_IJNS4_1CILi1EEESB_SB_EEEEENS5_IJNSA_ILi128EEENSA_ILi256EEENSA_ILi64EEEEEEaNS5_IJlSB_lEEEaSI_NS4_8TiledMMAINS4_8MMA_AtomIJNS4_15SM100_MMA_S8_SSIaaiLi128ELi256ELNS4_4UMMA5MajorE0ELSN_0ELNSM_8SaturateE0EEEEEENS4_6LayoutISC_NS5_IJNSA_ILi0EEESS_SS_EEEEENS5_IJNS4_10UnderscoreESV_SV_EEEEENS4_13SM90_TMA_LOADENS4_14ComposedLayoutINS4_7SwizzleILi2ELi4ELi3EEENS4_18smem_ptr_flag_bitsILi8EEENSR_INS5_IJNSA_ILi8EEESG_EEENS5_IJSG_SB_EEEEEEEvNS4_8identityESY_S18_vS19_EENS_8epilogue10collective18CollectiveEpilogueINS1B_23Sm100TmaWarpSpecializedILi4ELi2ELi64ELb0ELb0EEEJSH_NS5_IJNSR_ISE_SB_EENSR_ISG_SB_EEEEEaSI_aSI_NS1B_6fusion15FusionCallbacksIS1F_NS1J_17LinearCombinationIaiaiLNS_15FloatRoundStyleE2EEESH_S1I_JEEENS4_5SM1004TMEM4LOAD26SM100_TMEM_LOAD_32dp32b64xESY_S18_NS4_39AutoVectorizingCopyWithAssumedAlignmentILi128EEENS4_14SM90_TMA_STOREES18_S1U_S1U_EEEvvEEEEvNT_6ParamsE,"a",@progbits
	.sectionflags	@""
	.align	4
.nv.constant0._ZN7cutlass13device_kernelINS_4gemm6kernel13GemmUniversalIN4cute5tupleIJiiiiEEENS1_10collective13CollectiveMmaINS1_35MainloopSm100TmaUmmaWarpSpecializedILi5ELi2ELi2ENS5_IJNS4_1CILi1EEESB_SB_EEEEENS5_IJNSA_ILi128EEENSA_ILi256EEENSA_ILi64EEEEEEaNS5_IJlSB_lEEEaSI_NS4_8TiledMMAINS4_8MMA_AtomIJNS4_15SM100_MMA_S8_SSIaaiLi128ELi256ELNS4_4UMMA5MajorE0ELSN_0ELNSM_8SaturateE0EEEEEENS4_6LayoutISC_NS5_IJNSA_ILi0EEESS_SS_EEEEENS5_IJNS4_10UnderscoreESV_SV_EEEEENS4_13SM90_TMA_LOADENS4_14ComposedLayoutINS4_7SwizzleILi2ELi4ELi3EEENS4_18smem_ptr_flag_bitsILi8EEENSR_INS5_IJNSA_ILi8EEESG_EEENS5_IJSG_SB_EEEEEEEvNS4_8identityESY_S18_vS19_EENS_8epilogue10collective18CollectiveEpilogueINS1B_23Sm100TmaWarpSpecializedILi4ELi2ELi64ELb0ELb0EEEJSH_NS5_IJNSR_ISE_SB_EENSR_ISG_SB_EEEEEaSI_aSI_NS1B_6fusion15FusionCallbacksIS1F_NS1J_17LinearCombinationIaiaiLNS_15FloatRoundStyleE2EEESH_S1I_JEEENS4_5SM1004TMEM4LOAD26SM100_TMEM_LOAD_32dp32b64xESY_S18_NS4_39AutoVectorizingCopyWithAssumedAlignmentILi128EEENS4_14SM90_TMA_STOREES18_S1U_S1U_EEEvvEEEEvNT_6ParamsE:
	.zero		2944


//--------------------- SYMBOLS --------------------------

	.type		.nv.reservedSmem.offset0,@object
	.size		.nv.reservedSmem.offset0,0x4
	.type		.nv.reservedSmem.cap,@object
	.size		.nv.reservedSmem.cap,0x4
	.type		__assertfail,@function
